//
// Generated by NVIDIA NVVM Compiler
//
// Compiler Build ID: CL-36424714
// Cuda compilation tools, release 13.0, V13.0.88
// Based on NVVM 20.0.0
//

.version 9.0
.target sm_100
.address_size 64

	// .globl	_Z4basePfS_
.global .align 4 .b8 __cudart_i2opi_f[24] = {65, 144, 67, 60, 153, 149, 98, 219, 192, 221, 52, 245, 209, 87, 39, 252, 41, 21, 68, 78, 110, 131, 249, 162};

.visible .entry _Z4basePfS_(
	.param .u64 .ptr .align 1 _Z4basePfS__param_0,
	.param .u64 .ptr .align 1 _Z4basePfS__param_1
)
{
	.local .align 4 .b8 	__local_depot0[28];
	.reg .b64 	%SP;
	.reg .b64 	%SPL;
	.reg .pred 	%p<17>;
	.reg .b32 	%r<83>;
	.reg .b32 	%f<49>;
	.reg .b64 	%rd<47>;
	.reg .b64 	%fd<5>;

	mov.u64 	%SPL, __local_depot0;
	ld.param.u64 	%rd16, [_Z4basePfS__param_0];
	ld.param.u64 	%rd17, [_Z4basePfS__param_1];
	cvta.to.global.u64 	%rd18, %rd17;
	add.u64 	%rd1, %SPL, 0;
	mov.u32 	%r29, %ctaid.x;
	mov.u32 	%r30, %ntid.x;
	mov.u32 	%r31, %tid.x;
	mad.lo.s32 	%r1, %r29, %r30, %r31;
	mul.wide.s32 	%rd20, %r1, 4;
	add.s64 	%rd21, %rd18, %rd20;
	ld.global.f32 	%f1, [%rd21];
	mul.f32 	%f11, %f1, 0f3F22F983;
	cvt.rni.s32.f32 	%r82, %f11;
	cvt.rn.f32.s32 	%f12, %r82;
	fma.rn.f32 	%f13, %f12, 0fBFC90FDA, %f1;
	fma.rn.f32 	%f14, %f12, 0fB3A22168, %f13;
	fma.rn.f32 	%f48, %f12, 0fA7C234C5, %f14;
	abs.f32 	%f3, %f1;
	setp.ltu.f32 	%p1, %f3, 0f47CE4780;
	mov.u32 	%r78, %r82;
	mov.f32 	%f47, %f48;
	@%p1 bra 	$L__BB0_8;
	setp.neu.f32 	%p2, %f3, 0f7F800000;
	@%p2 bra 	$L__BB0_3;
	mov.f32 	%f17, 0f00000000;
	mul.rn.f32 	%f47, %f1, %f17;
	mov.b32 	%r78, 0;
	bra.uni 	$L__BB0_8;
$L__BB0_3:
	mov.b32 	%r3, %f1;
	shl.b32 	%r33, %r3, 8;
	or.b32  	%r4, %r33, -2147483648;
	mov.b64 	%rd43, 0;
	mov.b32 	%r75, 0;
	mov.u64 	%rd41, __cudart_i2opi_f;
	mov.u64 	%rd42, %rd1;
$L__BB0_4:
	.pragma "nounroll";
	ld.global.nc.u32 	%r34, [%rd41];
	mad.wide.u32 	%rd24, %r34, %r4, %rd43;
	shr.u64 	%rd43, %rd24, 32;
	st.local.u32 	[%rd42], %rd24;
	add.s32 	%r75, %r75, 1;
	add.s64 	%rd42, %rd42, 4;
	add.s64 	%rd41, %rd41, 4;
	setp.ne.s32 	%p3, %r75, 6;
	@%p3 bra 	$L__BB0_4;
	shr.u32 	%r35, %r3, 23;
	st.local.u32 	[%rd1+24], %rd43;
	and.b32  	%r7, %r35, 31;
	and.b32  	%r36, %r35, 224;
	add.s32 	%r37, %r36, -128;
	shr.u32 	%r38, %r37, 5;
	mul.wide.u32 	%rd25, %r38, 4;
	sub.s64 	%rd8, %rd1, %rd25;
	ld.local.u32 	%r76, [%rd8+24];
	ld.local.u32 	%r77, [%rd8+20];
	setp.eq.s32 	%p4, %r7, 0;
	@%p4 bra 	$L__BB0_7;
	shf.l.wrap.b32 	%r76, %r77, %r76, %r7;
	ld.local.u32 	%r39, [%rd8+16];
	shf.l.wrap.b32 	%r77, %r39, %r77, %r7;
$L__BB0_7:
	shr.u32 	%r40, %r76, 30;
	shf.l.wrap.b32 	%r41, %r77, %r76, 2;
	shl.b32 	%r42, %r77, 2;
	shr.u32 	%r43, %r41, 31;
	add.s32 	%r44, %r43, %r40;
	neg.s32 	%r45, %r44;
	setp.lt.s32 	%p5, %r3, 0;
	selp.b32 	%r78, %r45, %r44, %p5;
	xor.b32  	%r46, %r41, %r3;
	shr.s32 	%r47, %r41, 31;
	xor.b32  	%r48, %r47, %r41;
	xor.b32  	%r49, %r47, %r42;
	cvt.u64.u32 	%rd26, %r48;
	shl.b64 	%rd27, %rd26, 32;
	cvt.u64.u32 	%rd28, %r49;
	or.b64  	%rd29, %rd27, %rd28;
	cvt.rn.f64.s64 	%fd1, %rd29;
	mul.f64 	%fd2, %fd1, 0d3BF921FB54442D19;
	cvt.rn.f32.f64 	%f15, %fd2;
	neg.f32 	%f16, %f15;
	setp.lt.s32 	%p6, %r46, 0;
	selp.f32 	%f47, %f16, %f15, %p6;
$L__BB0_8:
	setp.ltu.f32 	%p7, %f3, 0f47CE4780;
	mul.rn.f32 	%f18, %f47, %f47;
	and.b32  	%r51, %r78, 1;
	setp.eq.b32 	%p8, %r51, 1;
	selp.f32 	%f19, 0f3F800000, %f47, %p8;
	fma.rn.f32 	%f20, %f18, %f19, 0f00000000;
	fma.rn.f32 	%f21, %f18, 0f37CBAC00, 0fBAB607ED;
	selp.f32 	%f22, %f21, 0fB94D4153, %p8;
	selp.f32 	%f23, 0f3D2AAABB, 0f3C0885E4, %p8;
	fma.rn.f32 	%f24, %f22, %f18, %f23;
	selp.f32 	%f25, 0fBEFFFFFF, 0fBE2AAAA8, %p8;
	fma.rn.f32 	%f26, %f24, %f18, %f25;
	fma.rn.f32 	%f27, %f26, %f20, %f19;
	and.b32  	%r52, %r78, 2;
	setp.eq.s32 	%p9, %r52, 0;
	mov.f32 	%f28, 0f00000000;
	sub.f32 	%f29, %f28, %f27;
	selp.f32 	%f7, %f27, %f29, %p9;
	@%p7 bra 	$L__BB0_16;
	setp.neu.f32 	%p10, %f3, 0f7F800000;
	@%p10 bra 	$L__BB0_11;
	mov.f32 	%f32, 0f00000000;
	mul.rn.f32 	%f48, %f1, %f32;
	mov.b32 	%r82, 0;
	bra.uni 	$L__BB0_16;
$L__BB0_11:
	mov.b32 	%r16, %f1;
	shl.b32 	%r54, %r16, 8;
	or.b32  	%r17, %r54, -2147483648;
	mov.b64 	%rd46, 0;
	mov.b32 	%r79, 0;
	mov.u64 	%rd44, __cudart_i2opi_f;
	mov.u64 	%rd45, %rd1;
$L__BB0_12:
	.pragma "nounroll";
	ld.global.nc.u32 	%r55, [%rd44];
	mad.wide.u32 	%rd32, %r55, %r17, %rd46;
	shr.u64 	%rd46, %rd32, 32;
	st.local.u32 	[%rd45], %rd32;
	add.s32 	%r79, %r79, 1;
	add.s64 	%rd45, %rd45, 4;
	add.s64 	%rd44, %rd44, 4;
	setp.ne.s32 	%p11, %r79, 6;
	@%p11 bra 	$L__BB0_12;
	shr.u32 	%r56, %r16, 23;
	st.local.u32 	[%rd1+24], %rd46;
	and.b32  	%r20, %r56, 31;
	and.b32  	%r57, %r56, 224;
	add.s32 	%r58, %r57, -128;
	shr.u32 	%r59, %r58, 5;
	mul.wide.u32 	%rd33, %r59, 4;
	sub.s64 	%rd15, %rd1, %rd33;
	ld.local.u32 	%r80, [%rd15+24];
	ld.local.u32 	%r81, [%rd15+20];
	setp.eq.s32 	%p12, %r20, 0;
	@%p12 bra 	$L__BB0_15;
	shf.l.wrap.b32 	%r80, %r81, %r80, %r20;
	ld.local.u32 	%r60, [%rd15+16];
	shf.l.wrap.b32 	%r81, %r60, %r81, %r20;
$L__BB0_15:
	shr.u32 	%r61, %r80, 30;
	shf.l.wrap.b32 	%r62, %r81, %r80, 2;
	shl.b32 	%r63, %r81, 2;
	shr.u32 	%r64, %r62, 31;
	add.s32 	%r65, %r64, %r61;
	neg.s32 	%r66, %r65;
	setp.lt.s32 	%p13, %r16, 0;
	selp.b32 	%r82, %r66, %r65, %p13;
	xor.b32  	%r67, %r62, %r16;
	shr.s32 	%r68, %r62, 31;
	xor.b32  	%r69, %r68, %r62;
	xor.b32  	%r70, %r68, %r63;
	cvt.u64.u32 	%rd34, %r69;
	shl.b64 	%rd35, %rd34, 32;
	cvt.u64.u32 	%rd36, %r70;
	or.b64  	%rd37, %rd35, %rd36;
	cvt.rn.f64.s64 	%fd3, %rd37;
	mul.f64 	%fd4, %fd3, 0d3BF921FB54442D19;
	cvt.rn.f32.f64 	%f30, %fd4;
	neg.f32 	%f31, %f30;
	setp.lt.s32 	%p14, %r67, 0;
	selp.f32 	%f48, %f31, %f30, %p14;
$L__BB0_16:
	cvta.to.global.u64 	%rd38, %rd16;
	add.s32 	%r72, %r82, 1;
	mul.rn.f32 	%f33, %f48, %f48;
	and.b32  	%r73, %r82, 1;
	setp.eq.b32 	%p15, %r73, 1;
	selp.f32 	%f34, %f48, 0f3F800000, %p15;
	fma.rn.f32 	%f35, %f33, %f34, 0f00000000;
	fma.rn.f32 	%f36, %f33, 0f37CBAC00, 0fBAB607ED;
	selp.f32 	%f37, 0fB94D4153, %f36, %p15;
	selp.f32 	%f38, 0f3C0885E4, 0f3D2AAABB, %p15;
	fma.rn.f32 	%f39, %f37, %f33, %f38;
	selp.f32 	%f40, 0fBE2AAAA8, 0fBEFFFFFF, %p15;
	fma.rn.f32 	%f41, %f39, %f33, %f40;
	fma.rn.f32 	%f42, %f41, %f35, %f34;
	and.b32  	%r74, %r72, 2;
	setp.eq.s32 	%p16, %r74, 0;
	mov.f32 	%f43, 0f00000000;
	sub.f32 	%f44, %f43, %f42;
	selp.f32 	%f45, %f42, %f44, %p16;
	add.f32 	%f46, %f7, %f45;
	add.s64 	%rd40, %rd38, %rd20;
	st.global.f32 	[%rd40], %f46;
	ret;

}
	// .globl	_Z6memoryPfS_
.visible .entry _Z6memoryPfS_(
	.param .u64 .ptr .align 1 _Z6memoryPfS__param_0,
	.param .u64 .ptr .align 1 _Z6memoryPfS__param_1
)
{
	.reg .b32 	%r<5>;
	.reg .b32 	%f<2>;
	.reg .b64 	%rd<8>;

	ld.param.u64 	%rd1, [_Z6memoryPfS__param_0];
	ld.param.u64 	%rd2, [_Z6memoryPfS__param_1];
	cvta.to.global.u64 	%rd3, %rd1;
	cvta.to.global.u64 	%rd4, %rd2;
	mov.u32 	%r1, %ctaid.x;
	mov.u32 	%r2, %ntid.x;
	mov.u32 	%r3, %tid.x;
	mad.lo.s32 	%r4, %r1, %r2, %r3;
	mul.wide.s32 	%rd5, %r4, 4;
	add.s64 	%rd6, %rd4, %rd5;
	ld.global.f32 	%f1, [%rd6];
	add.s64 	%rd7, %rd3, %rd5;
	st.global.f32 	[%rd7], %f1;
	ret;

}
	// .globl	_Z4mathPffi
.visible .entry _Z4mathPffi(
	.param .u64 .ptr .align 1 _Z4mathPffi_param_0,
	.param .f32 _Z4mathPffi_param_1,
	.param .u32 _Z4mathPffi_param_2
)
{
	.local .align 4 .b8 	__local_depot2[28];
	.reg .b64 	%SP;
	.reg .b64 	%SPL;
	.reg .pred 	%p<18>;
	.reg .b32 	%r<84>;
	.reg .b32 	%f<51>;
	.reg .b64 	%rd<43>;
	.reg .b64 	%fd<5>;

	mov.u64 	%SPL, __local_depot2;
	ld.param.u64 	%rd16, [_Z4mathPffi_param_0];
	ld.param.f32 	%f11, [_Z4mathPffi_param_1];
	ld.param.u32 	%r28, [_Z4mathPffi_param_2];
	add.u64 	%rd1, %SPL, 0;
	mul.f32 	%f12, %f11, 0f3F22F983;
	cvt.rni.s32.f32 	%r83, %f12;
	cvt.rn.f32.s32 	%f13, %r83;
	fma.rn.f32 	%f14, %f13, 0fBFC90FDA, %f11;
	fma.rn.f32 	%f15, %f13, 0fB3A22168, %f14;
	fma.rn.f32 	%f50, %f13, 0fA7C234C5, %f15;
	abs.f32 	%f2, %f11;
	setp.ltu.f32 	%p1, %f2, 0f47CE4780;
	mov.u32 	%r79, %r83;
	mov.f32 	%f49, %f50;
	@%p1 bra 	$L__BB2_8;
	setp.neu.f32 	%p2, %f2, 0f7F800000;
	@%p2 bra 	$L__BB2_3;
	mov.f32 	%f18, 0f00000000;
	mul.rn.f32 	%f49, %f11, %f18;
	mov.b32 	%r79, 0;
	bra.uni 	$L__BB2_8;
$L__BB2_3:
	mov.b32 	%r2, %f11;
	shl.b32 	%r30, %r2, 8;
	or.b32  	%r3, %r30, -2147483648;
	mov.b64 	%rd39, 0;
	mov.b32 	%r76, 0;
	mov.u64 	%rd37, __cudart_i2opi_f;
	mov.u64 	%rd38, %rd1;
$L__BB2_4:
	.pragma "nounroll";
	ld.global.nc.u32 	%r31, [%rd37];
	mad.wide.u32 	%rd20, %r31, %r3, %rd39;
	shr.u64 	%rd39, %rd20, 32;
	st.local.u32 	[%rd38], %rd20;
	add.s32 	%r76, %r76, 1;
	add.s64 	%rd38, %rd38, 4;
	add.s64 	%rd37, %rd37, 4;
	setp.ne.s32 	%p3, %r76, 6;
	@%p3 bra 	$L__BB2_4;
	shr.u32 	%r32, %r2, 23;
	st.local.u32 	[%rd1+24], %rd39;
	and.b32  	%r6, %r32, 31;
	and.b32  	%r33, %r32, 224;
	add.s32 	%r34, %r33, -128;
	shr.u32 	%r35, %r34, 5;
	mul.wide.u32 	%rd21, %r35, 4;
	sub.s64 	%rd8, %rd1, %rd21;
	ld.local.u32 	%r77, [%rd8+24];
	ld.local.u32 	%r78, [%rd8+20];
	setp.eq.s32 	%p4, %r6, 0;
	@%p4 bra 	$L__BB2_7;
	shf.l.wrap.b32 	%r77, %r78, %r77, %r6;
	ld.local.u32 	%r36, [%rd8+16];
	shf.l.wrap.b32 	%r78, %r36, %r78, %r6;
$L__BB2_7:
	shr.u32 	%r37, %r77, 30;
	shf.l.wrap.b32 	%r38, %r78, %r77, 2;
	shl.b32 	%r39, %r78, 2;
	shr.u32 	%r40, %r38, 31;
	add.s32 	%r41, %r40, %r37;
	neg.s32 	%r42, %r41;
	setp.lt.s32 	%p5, %r2, 0;
	selp.b32 	%r79, %r42, %r41, %p5;
	xor.b32  	%r43, %r38, %r2;
	shr.s32 	%r44, %r38, 31;
	xor.b32  	%r45, %r44, %r38;
	xor.b32  	%r46, %r44, %r39;
	cvt.u64.u32 	%rd22, %r45;
	shl.b64 	%rd23, %rd22, 32;
	cvt.u64.u32 	%rd24, %r46;
	or.b64  	%rd25, %rd23, %rd24;
	cvt.rn.f64.s64 	%fd1, %rd25;
	mul.f64 	%fd2, %fd1, 0d3BF921FB54442D19;
	cvt.rn.f32.f64 	%f16, %fd2;
	neg.f32 	%f17, %f16;
	setp.lt.s32 	%p6, %r43, 0;
	selp.f32 	%f49, %f17, %f16, %p6;
$L__BB2_8:
	setp.ltu.f32 	%p7, %f2, 0f47CE4780;
	mul.rn.f32 	%f19, %f49, %f49;
	and.b32  	%r48, %r79, 1;
	setp.eq.b32 	%p8, %r48, 1;
	selp.f32 	%f20, 0f3F800000, %f49, %p8;
	fma.rn.f32 	%f21, %f19, %f20, 0f00000000;
	fma.rn.f32 	%f22, %f19, 0f37CBAC00, 0fBAB607ED;
	selp.f32 	%f23, %f22, 0fB94D4153, %p8;
	selp.f32 	%f24, 0f3D2AAABB, 0f3C0885E4, %p8;
	fma.rn.f32 	%f25, %f23, %f19, %f24;
	selp.f32 	%f26, 0fBEFFFFFF, 0fBE2AAAA8, %p8;
	fma.rn.f32 	%f27, %f25, %f19, %f26;
	fma.rn.f32 	%f28, %f27, %f21, %f20;
	and.b32  	%r49, %r79, 2;
	setp.eq.s32 	%p9, %r49, 0;
	mov.f32 	%f29, 0f00000000;
	sub.f32 	%f30, %f29, %f28;
	selp.f32 	%f6, %f28, %f30, %p9;
	@%p7 bra 	$L__BB2_16;
	setp.neu.f32 	%p10, %f2, 0f7F800000;
	@%p10 bra 	$L__BB2_11;
	mov.f32 	%f33, 0f00000000;
	mul.rn.f32 	%f50, %f11, %f33;
	mov.b32 	%r83, 0;
	bra.uni 	$L__BB2_16;
$L__BB2_11:
	mov.b32 	%r15, %f11;
	shl.b32 	%r51, %r15, 8;
	or.b32  	%r16, %r51, -2147483648;
	mov.b64 	%rd42, 0;
	mov.b32 	%r80, 0;
	mov.u64 	%rd40, __cudart_i2opi_f;
	mov.u64 	%rd41, %rd1;
$L__BB2_12:
	.pragma "nounroll";
	ld.global.nc.u32 	%r52, [%rd40];
	mad.wide.u32 	%rd28, %r52, %r16, %rd42;
	shr.u64 	%rd42, %rd28, 32;
	st.local.u32 	[%rd41], %rd28;
	add.s32 	%r80, %r80, 1;
	add.s64 	%rd41, %rd41, 4;
	add.s64 	%rd40, %rd40, 4;
	setp.ne.s32 	%p11, %r80, 6;
	@%p11 bra 	$L__BB2_12;
	shr.u32 	%r53, %r15, 23;
	st.local.u32 	[%rd1+24], %rd42;
	and.b32  	%r19, %r53, 31;
	and.b32  	%r54, %r53, 224;
	add.s32 	%r55, %r54, -128;
	shr.u32 	%r56, %r55, 5;
	mul.wide.u32 	%rd29, %r56, 4;
	sub.s64 	%rd15, %rd1, %rd29;
	ld.local.u32 	%r81, [%rd15+24];
	ld.local.u32 	%r82, [%rd15+20];
	setp.eq.s32 	%p12, %r19, 0;
	@%p12 bra 	$L__BB2_15;
	shf.l.wrap.b32 	%r81, %r82, %r81, %r19;
	ld.local.u32 	%r57, [%rd15+16];
	shf.l.wrap.b32 	%r82, %r57, %r82, %r19;
$L__BB2_15:
	shr.u32 	%r58, %r81, 30;
	shf.l.wrap.b32 	%r59, %r82, %r81, 2;
	shl.b32 	%r60, %r82, 2;
	shr.u32 	%r61, %r59, 31;
	add.s32 	%r62, %r61, %r58;
	neg.s32 	%r63, %r62;
	setp.lt.s32 	%p13, %r15, 0;
	selp.b32 	%r83, %r63, %r62, %p13;
	xor.b32  	%r64, %r59, %r15;
	shr.s32 	%r65, %r59, 31;
	xor.b32  	%r66, %r65, %r59;
	xor.b32  	%r67, %r65, %r60;
	cvt.u64.u32 	%rd30, %r66;
	shl.b64 	%rd31, %rd30, 32;
	cvt.u64.u32 	%rd32, %r67;
	or.b64  	%rd33, %rd31, %rd32;
	cvt.rn.f64.s64 	%fd3, %rd33;
	mul.f64 	%fd4, %fd3, 0d3BF921FB54442D19;
	cvt.rn.f32.f64 	%f31, %fd4;
	neg.f32 	%f32, %f31;
	setp.lt.s32 	%p14, %r64, 0;
	selp.f32 	%f50, %f32, %f31, %p14;
$L__BB2_16:
	add.s32 	%r69, %r83, 1;
	mul.rn.f32 	%f34, %f50, %f50;
	and.b32  	%r70, %r83, 1;
	setp.eq.b32 	%p15, %r70, 1;
	selp.f32 	%f35, %f50, 0f3F800000, %p15;
	fma.rn.f32 	%f36, %f34, %f35, 0f00000000;
	fma.rn.f32 	%f37, %f34, 0f37CBAC00, 0fBAB607ED;
	selp.f32 	%f38, 0fB94D4153, %f37, %p15;
	selp.f32 	%f39, 0f3C0885E4, 0f3D2AAABB, %p15;
	fma.rn.f32 	%f40, %f38, %f34, %f39;
	selp.f32 	%f41, 0fBE2AAAA8, 0fBEFFFFFF, %p15;
	fma.rn.f32 	%f42, %f40, %f34, %f41;
	fma.rn.f32 	%f43, %f42, %f36, %f35;
	and.b32  	%r71, %r69, 2;
	setp.eq.s32 	%p16, %r71, 0;
	mov.f32 	%f44, 0f00000000;
	sub.f32 	%f45, %f44, %f43;
	selp.f32 	%f46, %f43, %f45, %p16;
	add.f32 	%f10, %f6, %f46;
	cvt.rn.f32.s32 	%f47, %r28;
	mul.f32 	%f48, %f10, %f47;
	setp.neu.f32 	%p17, %f48, 0f3F800000;
	@%p17 bra 	$L__BB2_18;
	mov.u32 	%r72, %tid.x;
	mov.u32 	%r73, %ntid.x;
	mov.u32 	%r74, %ctaid.x;
	mad.lo.s32 	%r75, %r74, %r73, %r72;
	cvta.to.global.u64 	%rd34, %rd16;
	mul.wide.s32 	%rd35, %r75, 4;
	add.s64 	%rd36, %rd34, %rd35;
	st.global.f32 	[%rd36], %f10;
$L__BB2_18:
	ret;

}
	// .globl	_Z9initArrayPff
.visible .entry _Z9initArrayPff(
	.param .u64 .ptr .align 1 _Z9initArrayPff_param_0,
	.param .f32 _Z9initArrayPff_param_1
)
{
	.reg .b32 	%r<5>;
	.reg .b32 	%f<2>;
	.reg .b64 	%rd<5>;

	ld.param.u64 	%rd1, [_Z9initArrayPff_param_0];
	ld.param.f32 	%f1, [_Z9initArrayPff_param_1];
	cvta.to.global.u64 	%rd2, %rd1;
	mov.u32 	%r1, %ctaid.x;
	mov.u32 	%r2, %ntid.x;
	mov.u32 	%r3, %tid.x;
	mad.lo.s32 	%r4, %r1, %r2, %r3;
	mul.wide.s32 	%rd3, %r4, 4;
	add.s64 	%rd4, %rd2, %rd3;
	st.global.f32 	[%rd4], %f1;
	ret;

}


// ===== COMPILED SASS (sm_100) =====

	.target	sm_100

	.elftype	@"ET_EXEC"


//--------------------- .note.nv.tkinfo           --------------------------
	.section	.note.nv.tkinfo,"",@"SHT_NOTE"
	.sectionflags	@"SHF_NOTE_NV_TKINFO"
	.tkinfo
        /*0018*/ 	.word	0x00000002
        /*0030*/ 	.string	""
        /*0030*/ 	.string	"ptxas"
        /*0030*/ 	.string	"Cuda compilation tools, release 13.0, V13.0.88"
        /*0030*/ 	.string	"Build cuda_13.0.r13.0/compiler.36424714_0"
        /*0030*/ 	.string	"-arch sm_100 -m 64 "



//--------------------- .note.nv.cuinfo           --------------------------
	.section	.note.nv.cuinfo,"",@"SHT_NOTE"
	.sectionflags	@"SHF_NOTE_NV_CUINFO"
        /*0018*/ 	.short	0x0002
        /*001a*/ 	.short	0x0064
        /*001c*/ 	.short	0x0082
	.zero		2


//--------------------- .nv.info                  --------------------------
	.section	.nv.info,"",@"SHT_CUDA_INFO"
	.align	4


	//----- nvinfo : EIATTR_REGCOUNT
	.align		4
        /*0000*/ 	.byte	0x04, 0x2f
        /*0002*/ 	.short	(.L_2 - .L_1)
	.align		4
.L_1:
        /*0004*/ 	.word	index@(_Z4basePfS_)
        /*0008*/ 	.word	0x00000015


	//----- nvinfo : EIATTR_FRAME_SIZE
	.align		4
.L_2:
        /*000c*/ 	.byte	0x04, 0x11
        /*000e*/ 	.short	(.L_4 - .L_3)
	.align		4
.L_3:
        /*0010*/ 	.word	index@(_Z4basePfS_)
        /*0014*/ 	.word	0x00000000


	//----- nvinfo : EIATTR_REGCOUNT
	.align		4
.L_4:
        /*0018*/ 	.byte	0x04, 0x2f
        /*001a*/ 	.short	(.L_6 - .L_5)
	.align		4
.L_5:
        /*001c*/ 	.word	index@(_Z6memoryPfS_)
        /*0020*/ 	.word	0x0000000a


	//----- nvinfo : EIATTR_FRAME_SIZE
	.align		4
.L_6:
        /*0024*/ 	.byte	0x04, 0x11
        /*0026*/ 	.short	(.L_8 - .L_7)
	.align		4
.L_7:
        /*0028*/ 	.word	index@(_Z6memoryPfS_)
        /*002c*/ 	.word	0x00000000


	//----- nvinfo : EIATTR_REGCOUNT
	.align		4
.L_8:
        /*0030*/ 	.byte	0x04, 0x2f
        /*0032*/ 	.short	(.L_10 - .L_9)
	.align		4
.L_9:
        /*0034*/ 	.word	index@(_Z4mathPffi)
        /*0038*/ 	.word	0x00000015


	//----- nvinfo : EIATTR_FRAME_SIZE
	.align		4
.L_10:
        /*003c*/ 	.byte	0x04, 0x11
        /*003e*/ 	.short	(.L_12 - .L_11)
	.align		4
.L_11:
        /*0040*/ 	.word	index@(_Z4mathPffi)
        /*0044*/ 	.word	0x00000000


	//----- nvinfo : EIATTR_REGCOUNT
	.align		4
.L_12:
        /*0048*/ 	.byte	0x04, 0x2f
        /*004a*/ 	.short	(.L_14 - .L_13)
	.align		4
.L_13:
        /*004c*/ 	.word	index@(_Z9initArrayPff)
        /*0050*/ 	.word	0x0000000a


	//----- nvinfo : EIATTR_FRAME_SIZE
	.align		4
.L_14:
        /*0054*/ 	.byte	0x04, 0x11
        /*0056*/ 	.short	(.L_16 - .L_15)
	.align		4
.L_15:
        /*0058*/ 	.word	index@(_Z9initArrayPff)
        /*005c*/ 	.word	0x00000000


	//----- nvinfo : EIATTR_MIN_STACK_SIZE
	.align		4
.L_16:
        /*0060*/ 	.byte	0x04, 0x12
        /*0062*/ 	.short	(.L_18 - .L_17)
	.align		4
.L_17:
        /*0064*/ 	.word	index@(_Z9initArrayPff)
        /*0068*/ 	.word	0x00000000


	//----- nvinfo : EIATTR_MIN_STACK_SIZE
	.align		4
.L_18:
        /*006c*/ 	.byte	0x04, 0x12
        /*006e*/ 	.short	(.L_20 - .L_19)
	.align		4
.L_19:
        /*0070*/ 	.word	index@(_Z4mathPffi)
        /*0074*/ 	.word	0x00000000


	//----- nvinfo : EIATTR_MIN_STACK_SIZE
	.align		4
.L_20:
        /*0078*/ 	.byte	0x04, 0x12
        /*007a*/ 	.short	(.L_22 - .L_21)
	.align		4
.L_21:
        /*007c*/ 	.word	index@(_Z6memoryPfS_)
        /*0080*/ 	.word	0x00000000


	//----- nvinfo : EIATTR_MIN_STACK_SIZE
	.align		4
.L_22:
        /*0084*/ 	.byte	0x04, 0x12
        /*0086*/ 	.short	(.L_24 - .L_23)
	.align		4
.L_23:
        /*0088*/ 	.word	index@(_Z4basePfS_)
        /*008c*/ 	.word	0x00000000
.L_24:


//--------------------- .nv.compat                --------------------------
	.section	.nv.compat,"",@"SHT_CUDA_COMPAT_INFO"
	.align	4
        /*0000*/ 	.byte	0x02, 0x09, 0x00, 0x00, 0x02, 0x02, 0x01, 0x00, 0x02, 0x05, 0x05, 0x00, 0x03, 0x07, 0x01, 0x01
        /*0010*/ 	.byte	0x02, 0x03, 0x00, 0x00, 0x02, 0x06, 0x01, 0x00, 0x04, 0x0b, 0x08, 0x00, 0x01, 0x00, 0x00, 0x00
        /*0020*/ 	.byte	0x00, 0x00, 0x00, 0x00


//--------------------- .nv.info._Z9initArrayPff  --------------------------
	.section	.nv.info._Z9initArrayPff,"",@"SHT_CUDA_INFO"
	.sectionflags	@""
	.align	4


	//----- nvinfo : EIATTR_CUDA_API_VERSION
	.align		4
        /*0000*/ 	.byte	0x04, 0x37
        /*0002*/ 	.short	(.L_26 - .L_25)
.L_25:
        /*0004*/ 	.word	0x00000082


	//----- nvinfo : EIATTR_KPARAM_INFO
	.align		4
.L_26:
        /*0008*/ 	.byte	0x04, 0x17
        /*000a*/ 	.short	(.L_28 - .L_27)
.L_27:
        /*000c*/ 	.word	0x00000000
        /*0010*/ 	.short	0x0001
        /*0012*/ 	.short	0x0008
        /*0014*/ 	.byte	0x00, 0xf0, 0x11, 0x00


	//----- nvinfo : EIATTR_KPARAM_INFO
	.align		4
.L_28:
        /*0018*/ 	.byte	0x04, 0x17
        /*001a*/ 	.short	(.L_30 - .L_29)
.L_29:
        /*001c*/ 	.word	0x00000000
        /*0020*/ 	.short	0x0000
        /*0022*/ 	.short	0x0000
        /*0024*/ 	.byte	0x00, 0xf5, 0x21, 0x00


	//----- nvinfo : EIATTR_SPARSE_MMA_MASK
	.align		4
.L_30:
        /*0028*/ 	.byte	0x03, 0x50
        /*002a*/ 	.short	0x0000


	//----- nvinfo : EIATTR_MAXREG_COUNT
	.align		4
        /*002c*/ 	.byte	0x03, 0x1b
        /*002e*/ 	.short	0x00ff


	//----- nvinfo : EIATTR_MERCURY_ISA_VERSION
	.align		4
        /*0030*/ 	.byte	0x03, 0x5f
        /*0032*/ 	.short	0x0101


	//----- nvinfo : EIATTR_VRC_CTA_INIT_COUNT
	.align		4
        /*0034*/ 	.byte	0x02, 0x4a
	.zero		1
	.zero		1


	//----- nvinfo : EIATTR_EXIT_INSTR_OFFSETS
	.align		4
        /*0038*/ 	.byte	0x04, 0x1c
        /*003a*/ 	.short	(.L_32 - .L_31)


	//   ....[0]....
.L_31:
        /*003c*/ 	.word	0x000000a0


	//----- nvinfo : EIATTR_CBANK_PARAM_SIZE
	.align		4
.L_32:
        /*0040*/ 	.byte	0x03, 0x19
        /*0042*/ 	.short	0x000c


	//----- nvinfo : EIATTR_PARAM_CBANK
	.align		4
        /*0044*/ 	.byte	0x04, 0x0a
        /*0046*/ 	.short	(.L_34 - .L_33)
	.align		4
.L_33:
        /*0048*/ 	.word	index@(.nv.constant0._Z9initArrayPff)
        /*004c*/ 	.short	0x0380
        /*004e*/ 	.short	0x000c


	//----- nvinfo : EIATTR_SW_WAR
	.align		4
.L_34:
        /*0050*/ 	.byte	0x04, 0x36
        /*0052*/ 	.short	(.L_36 - .L_35)
.L_35:
        /*0054*/ 	.word	0x00000008
.L_36:


//--------------------- .nv.info._Z4mathPffi      --------------------------
	.section	.nv.info._Z4mathPffi,"",@"SHT_CUDA_INFO"
	.sectionflags	@""
	.align	4


	//----- nvinfo : EIATTR_CUDA_API_VERSION
	.align		4
        /*0000*/ 	.byte	0x04, 0x37
        /*0002*/ 	.short	(.L_38 - .L_37)
.L_37:
        /*0004*/ 	.word	0x00000082


	//----- nvinfo : EIATTR_KPARAM_INFO
	.align		4
.L_38:
        /*0008*/ 	.byte	0x04, 0x17
        /*000a*/ 	.short	(.L_40 - .L_39)
.L_39:
        /*000c*/ 	.word	0x00000000
        /*0010*/ 	.short	0x0002
        /*0012*/ 	.short	0x000c
        /*0014*/ 	.byte	0x00, 0xf0, 0x11, 0x00


	//----- nvinfo : EIATTR_KPARAM_INFO
	.align		4
.L_40:
        /*0018*/ 	.byte	0x04, 0x17
        /*001a*/ 	.short	(.L_42 - .L_41)
.L_41:
        /*001c*/ 	.word	0x00000000
        /*0020*/ 	.short	0x0001
        /*0022*/ 	.short	0x0008
        /*0024*/ 	.byte	0x00, 0xf0, 0x11, 0x00


	//----- nvinfo : EIATTR_KPARAM_INFO
	.align		4
.L_42:
        /*0028*/ 	.byte	0x04, 0x17
        /*002a*/ 	.short	(.L_44 - .L_43)
.L_43:
        /*002c*/ 	.word	0x00000000
        /*0030*/ 	.short	0x0000
        /*0032*/ 	.short	0x0000
        /*0034*/ 	.byte	0x00, 0xf5, 0x21, 0x00


	//----- nvinfo : EIATTR_SPARSE_MMA_MASK
	.align		4
.L_44:
        /*0038*/ 	.byte	0x03, 0x50
        /*003a*/ 	.short	0x0000


	//----- nvinfo : EIATTR_MAXREG_COUNT
	.align		4
        /*003c*/ 	.byte	0x03, 0x1b
        /*003e*/ 	.short	0x00ff


	//----- nvinfo : EIATTR_MERCURY_ISA_VERSION
	.align		4
        /*0040*/ 	.byte	0x03, 0x5f
        /*0042*/ 	.short	0x0101


	//----- nvinfo : EIATTR_VRC_CTA_INIT_COUNT
	.align		4
        /*0044*/ 	.byte	0x02, 0x4a
	.zero		1
	.zero		1


	//----- nvinfo : EIATTR_EXIT_INSTR_OFFSETS
	.align		4
        /*0048*/ 	.byte	0x04, 0x1c
        /*004a*/ 	.short	(.L_46 - .L_45)


	//   ....[0]....
.L_45:
        /*004c*/ 	.word	0x00000f10


	//   ....[1]....
        /*0050*/ 	.word	0x00000f90


	//----- nvinfo : EIATTR_CBANK_PARAM_SIZE
	.align		4
.L_46:
        /*0054*/ 	.byte	0x03, 0x19
        /*0056*/ 	.short	0x0010


	//----- nvinfo : EIATTR_PARAM_CBANK
	.align		4
        /*0058*/ 	.byte	0x04, 0x0a
        /*005a*/ 	.short	(.L_48 - .L_47)
	.align		4
.L_47:
        /*005c*/ 	.word	index@(.nv.constant0._Z4mathPffi)
        /*0060*/ 	.short	0x0380
        /*0062*/ 	.short	0x0010


	//----- nvinfo : EIATTR_SW_WAR
	.align		4
.L_48:
        /*0064*/ 	.byte	0x04, 0x36
        /*0066*/ 	.short	(.L_50 - .L_49)
.L_49:
        /*0068*/ 	.word	0x00000008
.L_50:


//--------------------- .nv.info._Z6memoryPfS_    --------------------------
	.section	.nv.info._Z6memoryPfS_,"",@"SHT_CUDA_INFO"
	.sectionflags	@""
	.align	4


	//----- nvinfo : EIATTR_CUDA_API_VERSION
	.align		4
        /*0000*/ 	.byte	0x04, 0x37
        /*0002*/ 	.short	(.L_52 - .L_51)
.L_51:
        /*0004*/ 	.word	0x00000082


	//----- nvinfo : EIATTR_KPARAM_INFO
	.align		4
.L_52:
        /*0008*/ 	.byte	0x04, 0x17
        /*000a*/ 	.short	(.L_54 - .L_53)
.L_53:
        /*000c*/ 	.word	0x00000000
        /*0010*/ 	.short	0x0001
        /*0012*/ 	.short	0x0008
        /*0014*/ 	.byte	0x00, 0xf5, 0x21, 0x00


	//----- nvinfo : EIATTR_KPARAM_INFO
	.align		4
.L_54:
        /*0018*/ 	.byte	0x04, 0x17
        /*001a*/ 	.short	(.L_56 - .L_55)
.L_55:
        /*001c*/ 	.word	0x00000000
        /*0020*/ 	.short	0x0000
        /*0022*/ 	.short	0x0000
        /*0024*/ 	.byte	0x00, 0xf5, 0x21, 0x00


	//----- nvinfo : EIATTR_SPARSE_MMA_MASK
	.align		4
.L_56:
        /*0028*/ 	.byte	0x03, 0x50
        /*002a*/ 	.short	0x0000


	//----- nvinfo : EIATTR_MAXREG_COUNT
	.align		4
        /*002c*/ 	.byte	0x03, 0x1b
        /*002e*/ 	.short	0x00ff


	//----- nvinfo : EIATTR_MERCURY_ISA_VERSION
	.align		4
        /*0030*/ 	.byte	0x03, 0x5f
        /*0032*/ 	.short	0x0101


	//----- nvinfo : EIATTR_VRC_CTA_INIT_COUNT
	.align		4
        /*0034*/ 	.byte	0x02, 0x4a
	.zero		1
	.zero		1


	//----- nvinfo : EIATTR_EXIT_INSTR_OFFSETS
	.align		4
        /*0038*/ 	.byte	0x04, 0x1c
        /*003a*/ 	.short	(.L_58 - .L_57)


	//   ....[0]....
.L_57:
        /*003c*/ 	.word	0x000000c0


	//----- nvinfo : EIATTR_CBANK_PARAM_SIZE
	.align		4
.L_58:
        /*0040*/ 	.byte	0x03, 0x19
        /*0042*/ 	.short	0x0010


	//----- nvinfo : EIATTR_PARAM_CBANK
	.align		4
        /*0044*/ 	.byte	0x04, 0x0a
        /*0046*/ 	.short	(.L_60 - .L_59)
	.align		4
.L_59:
        /*0048*/ 	.word	index@(.nv.constant0._Z6memoryPfS_)
        /*004c*/ 	.short	0x0380
        /*004e*/ 	.short	0x0010


	//----- nvinfo : EIATTR_SW_WAR
	.align		4
.L_60:
        /*0050*/ 	.byte	0x04, 0x36
        /*0052*/ 	.short	(.L_62 - .L_61)
.L_61:
        /*0054*/ 	.word	0x00000008
.L_62:


//--------------------- .nv.info._Z4basePfS_      --------------------------
	.section	.nv.info._Z4basePfS_,"",@"SHT_CUDA_INFO"
	.sectionflags	@""
	.align	4


	//----- nvinfo : EIATTR_CUDA_API_VERSION
	.align		4
        /*0000*/ 	.byte	0x04, 0x37
        /*0002*/ 	.short	(.L_64 - .L_63)
.L_63:
        /*0004*/ 	.word	0x00000082


	//----- nvinfo : EIATTR_KPARAM_INFO
	.align		4
.L_64:
        /*0008*/ 	.byte	0x04, 0x17
        /*000a*/ 	.short	(.L_66 - .L_65)
.L_65:
        /*000c*/ 	.word	0x00000000
        /*0010*/ 	.short	0x0001
        /*0012*/ 	.short	0x0008
        /*0014*/ 	.byte	0x00, 0xf5, 0x21, 0x00


	//----- nvinfo : EIATTR_KPARAM_INFO
	.align		4
.L_66:
        /*0018*/ 	.byte	0x04, 0x17
        /*001a*/ 	.short	(.L_68 - .L_67)
.L_67:
        /*001c*/ 	.word	0x00000000
        /*0020*/ 	.short	0x0000
        /*0022*/ 	.short	0x0000
        /*0024*/ 	.byte	0x00, 0xf5, 0x21, 0x00


	//----- nvinfo : EIATTR_SPARSE_MMA_MASK
	.align		4
.L_68:
        /*0028*/ 	.byte	0x03, 0x50
        /*002a*/ 	.short	0x0000


	//----- nvinfo : EIATTR_MAXREG_COUNT
	.align		4
        /*002c*/ 	.byte	0x03, 0x1b
        /*002e*/ 	.short	0x00ff


	//----- nvinfo : EIATTR_MERCURY_ISA_VERSION
	.align		4
        /*0030*/ 	.byte	0x03, 0x5f
        /*0032*/ 	.short	0x0101


	//----- nvinfo : EIATTR_VRC_CTA_INIT_COUNT
	.align		4
        /*0034*/ 	.byte	0x02, 0x4a
	.zero		1
	.zero		1


	//----- nvinfo : EIATTR_EXIT_INSTR_OFFSETS
	.align		4
        /*0038*/ 	.byte	0x04, 0x1c
        /*003a*/ 	.short	(.L_70 - .L_69)


	//   ....[0]....
.L_69:
        /*003c*/ 	.word	0x00000ff0


	//----- nvinfo : EIATTR_CRS_STACK_SIZE
	.align		4
.L_70:
        /*0040*/ 	.byte	0x04, 0x1e
        /*0042*/ 	.short	(.L_72 - .L_71)
.L_71:
        /*0044*/ 	.word	0x00000000


	//----- nvinfo : EIATTR_CBANK_PARAM_SIZE
	.align		4
.L_72:
        /*0048*/ 	.byte	0x03, 0x19
        /*004a*/ 	.short	0x0010


	//----- nvinfo : EIATTR_PARAM_CBANK
	.align		4
        /*004c*/ 	.byte	0x04, 0x0a
        /*004e*/ 	.short	(.L_74 - .L_73)
	.align		4
.L_73:
        /*0050*/ 	.word	index@(.nv.constant0._Z4basePfS_)
        /*0054*/ 	.short	0x0380
        /*0056*/ 	.short	0x0010


	//----- nvinfo : EIATTR_SW_WAR
	.align		4
.L_74:
        /*0058*/ 	.byte	0x04, 0x36
        /*005a*/ 	.short	(.L_76 - .L_75)
.L_75:
        /*005c*/ 	.word	0x00000008
.L_76:


//--------------------- .nv.callgraph             --------------------------
	.section	.nv.callgraph,"",@"SHT_CUDA_CALLGRAPH"
	.align	4
	.sectionentsize	8
	.align		4
        /*0000*/ 	.word	0x00000000
	.align		4
        /*0004*/ 	.word	0xffffffff
	.align		4
        /*0008*/ 	.word	0x00000000
	.align		4
        /*000c*/ 	.word	0xfffffffe
	.align		4
        /*0010*/ 	.word	0x00000000
	.align		4
        /*0014*/ 	.word	0xfffffffd
	.align		4
        /*0018*/ 	.word	0x00000000
	.align		4
        /*001c*/ 	.word	0xfffffffc


//--------------------- .nv.constant4             --------------------------
	.section	.nv.constant4,"a",@progbits
	.align	8
	.align		8
.nv.constant4:
        /*0000*/ 	.dword	__cudart_i2opi_f


//--------------------- .text._Z9initArrayPff     --------------------------
	.section	.text._Z9initArrayPff,"ax",@progbits
	.align	128
        .global         _Z9initArrayPff
        .type           _Z9initArrayPff,@function
        .size           _Z9initArrayPff,(.L_x_20 - _Z9initArrayPff)
        .other          _Z9initArrayPff,@"STO_CUDA_ENTRY STV_DEFAULT"
_Z9initArrayPff:
.text._Z9initArrayPff:
[----:B------:R-:W-:Y:S01]  /*0000*/  LDC R1, c[0x0][0x37c] ;  /* 0x0000df00ff017b82 */ /* 0x000fe20000000800 */
[----:B------:R-:W0:Y:S07]  /*0010*/  S2R R0, SR_TID.X ;  /* 0x0000000000007919 */ /* 0x000e2e0000002100 */
[----:B------:R-:W0:Y:S01]  /*0020*/  S2UR UR6, SR_CTAID.X ;  /* 0x00000000000679c3 */ /* 0x000e220000002500 */
[----:B------:R-:W1:Y:S07]  /*0030*/  LDCU.64 UR4, c[0x0][0x358] ;  /* 0x00006b00ff0477ac */ /* 0x000e6e0008000a00 */
[----:B------:R-:W0:Y:S08]  /*0040*/  LDC R5, c[0x0][0x360] ;  /* 0x0000d800ff057b82 */ /* 0x000e300000000800 */
[----:B------:R-:W2:Y:S08]  /*0050*/  LDC.64 R2, c[0x0][0x380] ;  /* 0x0000e000ff027b82 */ /* 0x000eb00000000a00 */
[----:B------:R-:W1:Y:S01]  /*0060*/  LDC R7, c[0x0][0x388] ;  /* 0x0000e200ff077b82 */ /* 0x000e620000000800 */
[----:B0-----:R-:W-:-:S04]  /*0070*/  IMAD R5, R5, UR6, R0 ;  /* 0x0000000605057c24 */ /* 0x001fc8000f8e0200 */
[----:B--2---:R-:W-:-:S05]  /*0080*/  IMAD.WIDE R2, R5, 0x4, R2 ;  /* 0x0000000405027825 */ /* 0x004fca00078e0202 */
[----:B-1----:R-:W-:Y:S01]  /*0090*/  STG.E desc[UR4][R2.64], R7 ;  /* 0x0000000702007986 */ /* 0x002fe2000c101904 */
[----:B------:R-:W-:Y:S05]  /*00a0*/  EXIT ;  /* 0x000000000000794d */ /* 0x000fea0003800000 */
.L_x_0:
[----:B------:R-:W-:-:S00]  /*00b0*/  BRA `(.L_x_0) ;  /* 0xfffffffc00fc7947 */ /* 0x000fc0000383ffff */
[----:B------:R-:W-:-:S00]  /*00c0*/  NOP ;  /* 0x0000000000007918 */ /* 0x000fc00000000000 */
        /* <DEDUP_REMOVED lines=11> */
.L_x_20:


//--------------------- .text._Z4mathPffi         --------------------------
	.section	.text._Z4mathPffi,"ax",@progbits
	.align	128
        .global         _Z4mathPffi
        .type           _Z4mathPffi,@function
        .size           _Z4mathPffi,(.L_x_21 - _Z4mathPffi)
        .other          _Z4mathPffi,@"STO_CUDA_ENTRY STV_DEFAULT"
_Z4mathPffi:
.text._Z4mathPffi:
[----:B------:R-:W-:Y:S08]  /*0000*/  LDC R1, c[0x0][0x37c] ;  /* 0x0000df00ff017b82 */ /* 0x000ff00000000800 */
[----:B------:R-:W0:Y:S01]  /*0010*/  LDC R2, c[0x0][0x388] ;  /* 0x0000e200ff027b82 */ /* 0x000e220000000800 */
[----:B------:R-:W1:Y:S01]  /*0020*/  LDCU.64 UR6, c[0x0][0x358] ;  /* 0x00006b00ff0677ac */ /* 0x000e620008000a00 */
[C---:B0-----:R-:W-:Y:S01]  /*0030*/  FMUL R0, R2.reuse, 0.63661974668502807617 ;  /* 0x3f22f98302007820 */ /* 0x041fe20000400000 */
[----:B------:R-:W-:-:S05]  /*0040*/  FSETP.GE.AND P0, PT, |R2|, 105615, PT ;  /* 0x47ce47800200780b */ /* 0x000fca0003f06200 */
[----:B------:R-:W0:Y:S02]  /*0050*/  F2I.NTZ R0, R0 ;  /* 0x0000000000007305 */ /* 0x000e240000203100 */
[----:B0-----:R-:W-:Y:S01]  /*0060*/  I2FP.F32.S32 R3, R0 ;  /* 0x0000000000037245 */ /* 0x001fe20000201400 */
[----:B------:R-:W-:-:S04]  /*0070*/  IMAD.MOV.U32 R5, RZ, RZ, R0 ;  /* 0x000000ffff057224 */ /* 0x000fc800078e0000 */
[----:B------:R-:W-:-:S04]  /*0080*/  FFMA R4, R3, -1.5707962512969970703, R2 ;  /* 0xbfc90fda03047823 */ /* 0x000fc80000000002 */
[----:B------:R-:W-:-:S04]  /*0090*/  FFMA R4, R3, -7.5497894158615963534e-08, R4 ;  /* 0xb3a2216803047823 */ /* 0x000fc80000000004 */
[----:B------:R-:W-:Y:S01]  /*00a0*/  FFMA R4, R3, -5.3903029534742383927e-15, R4 ;  /* 0xa7c234c503047823 */ /* 0x000fe20000000004 */
[----:B------:R-:W-:-:S03]  /*00b0*/  P2R R3, PR, RZ, 0x1 ;  /* 0x00000001ff037803 */ /* 0x000fc60000000000 */
[----:B------:R-:W-:Y:S01]  /*00c0*/  IMAD.MOV.U32 R8, RZ, RZ, R4 ;  /* 0x000000ffff087224 */ /* 0x000fe200078e0004 */
[----:B-1----:R-:W-:Y:S06]  /*00d0*/  @!P0 BRA `(.L_x_1) ;  /* 0x0000000400748947 */ /* 0x002fec0003800000 */
[----:B------:R-:W-:-:S13]  /*00e0*/  FSETP.NEU.AND P0, PT, |R2|, +INF , PT ;  /* 0x7f8000000200780b */ /* 0x000fda0003f0d200 */
[----:B------:R-:W-:Y:S01]  /*00f0*/  @!P0 FMUL R8, RZ, R2 ;  /* 0x00000002ff088220 */ /* 0x000fe20000400000 */
[----:B------:R-:W-:Y:S01]  /*0100*/  @!P0 IMAD.MOV.U32 R0, RZ, RZ, RZ ;  /* 0x000000ffff008224 */ /* 0x000fe200078e00ff */
[----:B------:R-:W-:Y:S06]  /*0110*/  @!P0 BRA `(.L_x_1) ;  /* 0x0000000400648947 */ /* 0x000fec0003800000 */
[----:B------:R-:W-:Y:S01]  /*0120*/  IMAD.SHL.U32 R3, R2, 0x100, RZ ;  /* 0x0000010002037824 */ /* 0x000fe200078e00ff */
[----:B------:R-:W-:Y:S01]  /*0130*/  CS2R R16, SRZ ;  /* 0x0000000000107805 */ /* 0x000fe2000001ff00 */
[----:B------:R-:W-:Y:S01]  /*0140*/  IMAD.MOV.U32 R0, RZ, RZ, RZ ;  /* 0x000000ffff007224 */ /* 0x000fe200078e00ff */
[----:B------:R-:W0:Y:S02]  /*0150*/  LDCU.64 UR8, c[0x4][URZ] ;  /* 0x01000000ff0877ac */ /* 0x000e240008000a00 */
[----:B------:R-:W-:Y:S01]  /*0160*/  LOP3.LUT R15, R3, 0x80000000, RZ, 0xfc, !PT ;  /* 0x80000000030f7812 */ /* 0x000fe200078efcff */
[----:B------:R-:W-:-:S06]  /*0170*/  UMOV UR4, URZ ;  /* 0x000000ff00047c82 */ /* 0x000fcc0008000000 */
.L_x_2:
[----:B0-----:R-:W-:Y:S01]  /*0180*/  IMAD.U32 R8, RZ, RZ, UR8 ;  /* 0x00000008ff087e24 */ /* 0x001fe2000f8e00ff */
[----:B------:R-:W-:-:S05]  /*0190*/  MOV R9, UR9 ;  /* 0x0000000900097c02 */ /* 0x000fca0008000f00 */
[----:B------:R-:W2:Y:S01]  /*01a0*/  LDG.E.CONSTANT R6, desc[UR6][R8.64] ;  /* 0x0000000608067981 */ /* 0x000ea2000c1e9900 */
[----:B------:R-:W-:Y:S01]  /*01b0*/  UIADD3 UR4, UPT, UPT, UR4, 0x1, URZ ;  /* 0x0000000104047890 */ /* 0x000fe2000fffe0ff */
[C---:B------:R-:W-:Y:S01]  /*01c0*/  ISETP.EQ.AND P0, PT, R16.reuse, RZ, PT ;  /* 0x000000ff1000720c */ /* 0x040fe20003f02270 */
[----:B------:R-:W-:Y:S01]  /*01d0*/  UIADD3 UR8, UP1, UPT, UR8, 0x4, URZ ;  /* 0x0000000408087890 */ /* 0x000fe2000ff3e0ff */
[C---:B------:R-:W-:Y:S01]  /*01e0*/  ISETP.EQ.AND P1, PT, R16.reuse, 0x4, PT ;  /* 0x000000041000780c */ /* 0x040fe20003f22270 */
[----:B------:R-:W-:Y:S01]  /*01f0*/  UISETP.NE.AND UP0, UPT, UR4, 0x6, UPT ;  /* 0x000000060400788c */ /* 0x000fe2000bf05270 */
[C---:B------:R-:W-:Y:S01]  /*0200*/  ISETP.EQ.AND P3, PT, R16.reuse, 0xc, PT ;  /* 0x0000000c1000780c */ /* 0x040fe20003f62270 */
[----:B------:R-:W-:Y:S01]  /*0210*/  UIADD3.X UR9, UPT, UPT, URZ, UR9, URZ, UP1, !UPT ;  /* 0x00000009ff097290 */ /* 0x000fe20008ffe4ff */
[C---:B------:R-:W-:Y:S02]  /*0220*/  ISETP.EQ.AND P4, PT, R16.reuse, 0x10, PT ;  /* 0x000000101000780c */ /* 0x040fe40003f82270 */
[----:B------:R-:W-:Y:S01]  /*0230*/  ISETP.EQ.AND P5, PT, R16, 0x14, PT ;  /* 0x000000141000780c */ /* 0x000fe20003fa2270 */
[----:B--2---:R-:W-:-:S03]  /*0240*/  IMAD.WIDE.U32 R6, R6, R15, RZ ;  /* 0x0000000f06067225 */ /* 0x004fc600078e00ff */
[----:B------:R-:W-:-:S09]  /*0250*/  IADD3 R6, P2, PT, R6, R0, RZ ;  /* 0x0000000006067210 */ /* 0x000fd20007f5e0ff */
[----:B------:R-:W-:Y:S01]  /*0260*/  @P5 MOV R14, R6 ;  /* 0x00000006000e5202 */ /* 0x000fe20000000f00 */
[----:B------:R-:W-:Y:S01]  /*0270*/  IMAD.X R0, R7, 0x1, R17, P2 ;  /* 0x0000000107007824 */ /* 0x000fe200010e0611 */
[C---:B------:R-:W-:Y:S01]  /*0280*/  ISETP.EQ.AND P2, PT, R16.reuse, 0x8, PT ;  /* 0x000000081000780c */ /* 0x040fe20003f42270 */
[--C-:B------:R-:W-:Y:S02]  /*0290*/  @P0 IMAD.MOV.U32 R3, RZ, RZ, R6.reuse ;  /* 0x000000ffff030224 */ /* 0x100fe400078e0006 */
[--C-:B------:R-:W-:Y:S02]  /*02a0*/  @P1 IMAD.MOV.U32 R10, RZ, RZ, R6.reuse ;  /* 0x000000ffff0a1224 */ /* 0x100fe400078e0006 */
[--C-:B------:R-:W-:Y:S02]  /*02b0*/  @P3 IMAD.MOV.U32 R12, RZ, RZ, R6.reuse ;  /* 0x000000ffff0c3224 */ /* 0x100fe400078e0006 */
[----:B------:R-:W-:Y:S02]  /*02c0*/  @P4 IMAD.MOV.U32 R13, RZ, RZ, R6 ;  /* 0x000000ffff0d4224 */ /* 0x000fe400078e0006 */
[----:B------:R-:W-:-:S04]  /*02d0*/  VIADD R16, R16, 0x4 ;  /* 0x0000000410107836 */ /* 0x000fc80000000000 */
[----:B------:R-:W-:Y:S01]  /*02e0*/  @P2 IMAD.MOV.U32 R11, RZ, RZ, R6 ;  /* 0x000000ffff0b2224 */ /* 0x000fe200078e0006 */
[----:B------:R-:W-:Y:S06]  /*02f0*/  BRA.U UP0, `(.L_x_2) ;  /* 0xfffffffd00a07547 */ /* 0x000fec000b83ffff */
[----:B------:R-:W-:-:S04]  /*0300*/  SHF.R.U32.HI R6, RZ, 0x17, R2 ;  /* 0x00000017ff067819 */ /* 0x000fc80000011602 */
[C---:B------:R-:W-:Y:S02]  /*0310*/  LOP3.LUT R7, R6.reuse, 0xe0, RZ, 0xc0, !PT ;  /* 0x000000e006077812 */ /* 0x040fe400078ec0ff */
[----:B------:R-:W-:-:S03]  /*0320*/  LOP3.LUT P6, RZ, R6, 0x1f, RZ, 0xc0, !PT ;  /* 0x0000001f06ff7812 */ /* 0x000fc600078cc0ff */
[----:B------:R-:W-:-:S05]  /*0330*/  VIADD R7, R7, 0xffffff80 ;  /* 0xffffff8007077836 */ /* 0x000fca0000000000 */
[----:B------:R-:W-:-:S05]  /*0340*/  SHF.R.U32.HI R7, RZ, 0x5, R7 ;  /* 0x00000005ff077819 */ /* 0x000fca0000011607 */
[----:B------:R-:W-:-:S05]  /*0350*/  IMAD.U32 R9, R7, -0x4, RZ ;  /* 0xfffffffc07097824 */ /* 0x000fca00078e00ff */
[C---:B------:R-:W-:Y:S02]  /*0360*/  ISETP.EQ.AND P3, PT, R9.reuse, -0x18, PT ;  /* 0xffffffe80900780c */ /* 0x040fe40003f62270 */
[C---:B------:R-:W-:Y:S02]  /*0370*/  ISETP.EQ.AND P4, PT, R9.reuse, -0x14, PT ;  /* 0xffffffec0900780c */ /* 0x040fe40003f82270 */
[C---:B------:R-:W-:Y:S02]  /*0380*/  ISETP.EQ.AND P0, PT, R9.reuse, -0x10, PT ;  /* 0xfffffff00900780c */ /* 0x040fe40003f02270 */
[C---:B------:R-:W-:Y:S02]  /*0390*/  ISETP.EQ.AND P1, PT, R9.reuse, -0xc, PT ;  /* 0xfffffff40900780c */ /* 0x040fe40003f22270 */
[C---:B------:R-:W-:Y:S02]  /*03a0*/  ISETP.EQ.AND P2, PT, R9.reuse, -0x8, PT ;  /* 0xfffffff80900780c */ /* 0x040fe40003f42270 */
[----:B------:R-:W-:-:S03]  /*03b0*/  ISETP.EQ.AND P5, PT, R9, 0x4, PT ;  /* 0x000000040900780c */ /* 0x000fc60003fa2270 */
[--C-:B------:R-:W-:Y:S01]  /*03c0*/  @P3 IMAD.MOV.U32 R7, RZ, RZ, R3.reuse ;  /* 0x000000ffff073224 */ /* 0x100fe200078e0003 */
[C---:B------:R-:W-:Y:S01]  /*03d0*/  ISETP.EQ.AND P3, PT, R9.reuse, -0x4, PT ;  /* 0xfffffffc0900780c */ /* 0x040fe20003f62270 */
[----:B------:R-:W-:Y:S02]  /*03e0*/  @P4 IMAD.MOV.U32 R8, RZ, RZ, R3 ;  /* 0x000000ffff084224 */ /* 0x000fe400078e0003 */
[----:B------:R-:W-:Y:S01]  /*03f0*/  @P4 IMAD.MOV.U32 R7, RZ, RZ, R10 ;  /* 0x000000ffff074224 */ /* 0x000fe200078e000a */
[----:B------:R-:W-:Y:S01]  /*0400*/  ISETP.EQ.AND P4, PT, R9, RZ, PT ;  /* 0x000000ff0900720c */ /* 0x000fe20003f82270 */
[----:B------:R-:W-:Y:S01]  /*0410*/  @P0 IMAD.MOV.U32 R7, RZ, RZ, R11 ;  /* 0x000000ffff070224 */ /* 0x000fe200078e000b */
[----:B------:R-:W-:Y:S01]  /*0420*/  @P0 MOV R8, R10 ;  /* 0x0000000a00080202 */ /* 0x000fe20000000f00 */
[----:B------:R-:W-:Y:S02]  /*0430*/  @P1 IMAD.MOV.U32 R7, RZ, RZ, R12 ;  /* 0x000000ffff071224 */ /* 0x000fe400078e000c */
[----:B------:R-:W-:-:S02]  /*0440*/  @P2 IMAD.MOV.U32 R7, RZ, RZ, R13 ;  /* 0x000000ffff072224 */ /* 0x000fc400078e000d */
[----:B------:R-:W-:Y:S02]  /*0450*/  @P1 IMAD.MOV.U32 R8, RZ, RZ, R11 ;  /* 0x000000ffff081224 */ /* 0x000fe400078e000b */
[----:B------:R-:W-:Y:S01]  /*0460*/  @P3 MOV R7, R14 ;  /* 0x0000000e00073202 */ /* 0x000fe20000000f00 */
[----:B------:R-:W-:Y:S02]  /*0470*/  @P2 IMAD.MOV.U32 R8, RZ, RZ, R12 ;  /* 0x000000ffff082224 */ /* 0x000fe400078e000c */
[----:B------:R-:W-:Y:S02]  /*0480*/  @P3 IMAD.MOV.U32 R8, RZ, RZ, R13 ;  /* 0x000000ffff083224 */ /* 0x000fe400078e000d */
[----:B------:R-:W-:Y:S02]  /*0490*/  @P4 IMAD.MOV.U32 R7, RZ, RZ, R0 ;  /* 0x000000ffff074224 */ /* 0x000fe400078e0000 */
[----:B------:R-:W-:Y:S02]  /*04a0*/  @P4 IMAD.MOV.U32 R8, RZ, RZ, R14 ;  /* 0x000000ffff084224 */ /* 0x000fe400078e000e */
[----:B------:R-:W-:-:S02]  /*04b0*/  @P5 IMAD.MOV.U32 R8, RZ, RZ, R0 ;  /* 0x000000ffff085224 */ /* 0x000fc400078e0000 */
[----:B------:R-:W-:Y:S01]  /*04c0*/  IMAD.MOV.U32 R15, RZ, RZ, R7 ;  /* 0x000000ffff0f7224 */ /* 0x000fe200078e0007 */
[----:B------:R-:W-:Y:S06]  /*04d0*/  @!P6 BRA `(.L_x_3) ;  /* 0x00000000002ce947 */ /* 0x000fec0003800000 */
[----:B------:R-:W-:Y:S01]  /*04e0*/  @P0 IMAD.MOV.U32 R7, RZ, RZ, R3 ;  /* 0x000000ffff070224 */ /* 0x000fe200078e0003 */
[----:B------:R-:W-:Y:S01]  /*04f0*/  ISETP.EQ.AND P0, PT, R9, 0x8, PT ;  /* 0x000000080900780c */ /* 0x000fe20003f02270 */
[----:B------:R-:W-:Y:S01]  /*0500*/  @P1 IMAD.MOV.U32 R7, RZ, RZ, R10 ;  /* 0x000000ffff071224 */ /* 0x000fe200078e000a */
[----:B------:R-:W-:Y:S01]  /*0510*/  @P2 MOV R7, R11 ;  /* 0x0000000b00072202 */ /* 0x000fe20000000f00 */
[----:B------:R-:W-:Y:S01]  /*0520*/  @P3 IMAD.MOV.U32 R7, RZ, RZ, R12 ;  /* 0x000000ffff073224 */ /* 0x000fe200078e000c */
[----:B------:R-:W-:Y:S01]  /*0530*/  LOP3.LUT R6, R6, 0x1f, RZ, 0xc0, !PT ;  /* 0x0000001f06067812 */ /* 0x000fe200078ec0ff */
[----:B------:R-:W-:Y:S02]  /*0540*/  @P4 IMAD.MOV.U32 R7, RZ, RZ, R13 ;  /* 0x000000ffff074224 */ /* 0x000fe400078e000d */
[----:B------:R-:W-:Y:S01]  /*0550*/  @P5 IMAD.MOV.U32 R7, RZ, RZ, R14 ;  /* 0x000000ffff075224 */ /* 0x000fe200078e000e */
[----:B------:R-:W-:-:S05]  /*0560*/  SHF.L.W.U32.HI R15, R8, R6, R15 ;  /* 0x00000006080f7219 */ /* 0x000fca0000010e0f */
[----:B------:R-:W-:-:S05]  /*0570*/  @P0 IMAD.MOV.U32 R7, RZ, RZ, R0 ;  /* 0x000000ffff070224 */ /* 0x000fca00078e0000 */
[----:B------:R-:W-:-:S07]  /*0580*/  SHF.L.W.U32.HI R8, R7, R6, R8 ;  /* 0x0000000607087219 */ /* 0x000fce0000010e08 */
.L_x_3:
[C---:B------:R-:W-:Y:S01]  /*0590*/  SHF.L.W.U32.HI R17, R8.reuse, 0x2, R15 ;  /* 0x0000000208117819 */ /* 0x040fe20000010e0f */
[----:B------:R-:W-:Y:S01]  /*05a0*/  IMAD.SHL.U32 R8, R8, 0x4, RZ ;  /* 0x0000000408087824 */ /* 0x000fe200078e00ff */
[----:B------:R-:W-:Y:S01]  /*05b0*/  UMOV UR4, 0x54442d19 ;  /* 0x54442d1900047882 */ /* 0x000fe20000000000 */
[----:B------:R-:W-:Y:S01]  /*05c0*/  UMOV UR5, 0x3bf921fb ;  /* 0x3bf921fb00057882 */ /* 0x000fe20000000000 */
[----:B------:R-:W-:Y:S02]  /*05d0*/  SHF.R.S32.HI R0, RZ, 0x1f, R17 ;  /* 0x0000001fff007819 */ /* 0x000fe40000011411 */
[----:B------:R-:W-:Y:S02]  /*05e0*/  ISETP.GE.AND P0, PT, R2, RZ, PT ;  /* 0x000000ff0200720c */ /* 0x000fe40003f06270 */
[C---:B------:R-:W-:Y:S02]  /*05f0*/  LOP3.LUT R8, R0.reuse, R8, RZ, 0x3c, !PT ;  /* 0x0000000800087212 */ /* 0x040fe400078e3cff */
[----:B------:R-:W-:-:S02]  /*0600*/  LOP3.LUT R9, R0, R17, RZ, 0x3c, !PT ;  /* 0x0000001100097212 */ /* 0x000fc400078e3cff */
[----:B------:R-:W-:Y:S02]  /*0610*/  SHF.R.U32.HI R0, RZ, 0x1e, R15 ;  /* 0x0000001eff007819 */ /* 0x000fe4000001160f */
[----:B------:R-:W0:Y:S01]  /*0620*/  I2F.F64.S64 R6, R8 ;  /* 0x0000000800067312 */ /* 0x000e220000301c00 */
[C---:B------:R-:W-:Y:S02]  /*0630*/  LOP3.LUT R15, R17.reuse, R2, RZ, 0x3c, !PT ;  /* 0x00000002110f7212 */ /* 0x040fe400078e3cff */
[----:B------:R-:W-:Y:S02]  /*0640*/  LEA.HI R0, R17, R0, RZ, 0x1 ;  /* 0x0000000011007211 */ /* 0x000fe400078f08ff */
[----:B------:R-:W-:-:S03]  /*0650*/  ISETP.GE.AND P1, PT, R15, RZ, PT ;  /* 0x000000ff0f00720c */ /* 0x000fc60003f26270 */
[----:B------:R-:W-:-:S05]  /*0660*/  IMAD.MOV R15, RZ, RZ, -R0 ;  /* 0x000000ffff0f7224 */ /* 0x000fca00078e0a00 */
[----:B------:R-:W-:Y:S01]  /*0670*/  @!P0 MOV R0, R15 ;  /* 0x0000000f00008202 */ /* 0x000fe20000000f00 */
[----:B0-----:R-:W-:-:S10]  /*0680*/  DMUL R6, R6, UR4 ;  /* 0x0000000406067c28 */ /* 0x001fd40008000000 */
[----:B------:R-:W0:Y:S02]  /*0690*/  F2F.F32.F64 R6, R6 ;  /* 0x0000000600067310 */ /* 0x000e240000301000 */
[----:B0-----:R-:W-:-:S07]  /*06a0*/  FSEL R8, -R6, R6, !P1 ;  /* 0x0000000606087208 */ /* 0x001fce0004800100 */
.L_x_1:
[----:B------:R-:W-:Y:S02]  /*06b0*/  IMAD.MOV.U32 R6, RZ, RZ, 0x37cbac00 ;  /* 0x37cbac00ff067424 */ /* 0x000fe400078e00ff */
[----:B------:R-:W-:Y:S01]  /*06c0*/  FMUL R7, R8, R8 ;  /* 0x0000000808077220 */ /* 0x000fe20000400000 */
[C---:B------:R-:W-:Y:S01]  /*06d0*/  LOP3.LUT R15, R0.reuse, 0x1, RZ, 0xc0, !PT ;  /* 0x00000001000f7812 */ /* 0x040fe200078ec0ff */
[----:B------:R-:W-:Y:S01]  /*06e0*/  IMAD.MOV.U32 R18, RZ, RZ, 0x3d2aaabb ;  /* 0x3d2aaabbff127424 */ /* 0x000fe200078e00ff */
[----:B------:R-:W-:Y:S01]  /*06f0*/  LOP3.LUT P1, RZ, R0, 0x2, RZ, 0xc0, !PT ;  /* 0x0000000200ff7812 */ /* 0x000fe2000782c0ff */
[----:B------:R-:W-:Y:S01]  /*0700*/  FFMA R9, R7, R6, -0.0013887860113754868507 ;  /* 0xbab607ed07097423 */ /* 0x000fe20000000006 */
[----:B------:R-:W-:Y:S01]  /*0710*/  ISETP.NE.U32.AND P0, PT, R15, 0x1, PT ;  /* 0x000000010f00780c */ /* 0x000fe20003f05070 */
[----:B------:R-:W-:Y:S01]  /*0720*/  IMAD.MOV.U32 R15, RZ, RZ, 0x3effffff ;  /* 0x3effffffff0f7424 */ /* 0x000fe200078e00ff */
[----:B------:R-:W-:Y:S02]  /*0730*/  FSETP.GE.AND P2, PT, |R2|, 105615, PT ;  /* 0x47ce47800200780b */ /* 0x000fe40003f46200 */
[----:B------:R-:W-:-:S02]  /*0740*/  FSEL R16, R9, -0.00019574658654164522886, !P0 ;  /* 0xb94d415309107808 */ /* 0x000fc40004000000 */
[----:B------:R-:W-:Y:S02]  /*0750*/  FSEL R18, R18, 0.0083327032625675201416, !P0 ;  /* 0x3c0885e412127808 */ /* 0x000fe40004000000 */
[----:B------:R-:W-:Y:S02]  /*0760*/  FSEL R0, R8, 1, P0 ;  /* 0x3f80000008007808 */ /* 0x000fe40000000000 */
[----:B------:R-:W-:Y:S01]  /*0770*/  FSEL R15, -R15, -0.16666662693023681641, !P0 ;  /* 0xbe2aaaa80f0f7808 */ /* 0x000fe20004000100 */
[C---:B------:R-:W-:Y:S02]  /*0780*/  FFMA R16, R7.reuse, R16, R18 ;  /* 0x0000001007107223 */ /* 0x040fe40000000012 */
[C---:B------:R-:W-:Y:S02]  /*0790*/  FFMA R9, R7.reuse, R0, RZ ;  /* 0x0000000007097223 */ /* 0x040fe400000000ff */
[----:B------:R-:W-:-:S04]  /*07a0*/  FFMA R7, R7, R16, R15 ;  /* 0x0000001007077223 */ /* 0x000fc8000000000f */
[----:B------:R-:W-:-:S04]  /*07b0*/  FFMA R7, R9, R7, R0 ;  /* 0x0000000709077223 */ /* 0x000fc80000000000 */
[----:B------:R-:W-:Y:S01]  /*07c0*/  @P1 FADD R7, RZ, -R7 ;  /* 0x80000007ff071221 */ /* 0x000fe20000000000 */
[----:B------:R-:W-:Y:S06]  /*07d0*/  @!P2 BRA `(.L_x_4) ;  /* 0x000000040074a947 */ /* 0x000fec0003800000 */
[----:B------:R-:W-:-:S13]  /*07e0*/  FSETP.NEU.AND P0, PT, |R2|, +INF , PT ;  /* 0x7f8000000200780b */ /* 0x000fda0003f0d200 */
[----:B------:R-:W-:Y:S01]  /*07f0*/  @!P0 FMUL R4, RZ, R2 ;  /* 0x00000002ff048220 */ /* 0x000fe20000400000 */
[----:B------:R-:W-:Y:S01]  /*0800*/  @!P0 IMAD.MOV.U32 R5, RZ, RZ, RZ ;  /* 0x000000ffff058224 */ /* 0x000fe200078e00ff */
[----:B------:R-:W-:Y:S06]  /*0810*/  @!P0 BRA `(.L_x_4) ;  /* 0x0000000400648947 */ /* 0x000fec0003800000 */
[----:B------:R-:W-:Y:S02]  /*0820*/  IMAD.SHL.U32 R4, R2, 0x100, RZ ;  /* 0x0000010002047824 */ /* 0x000fe400078e00ff */
[----:B------:R-:W-:Y:S02]  /*0830*/  HFMA2 R15, -RZ, RZ, 0, 0 ;  /* 0x00000000ff0f7431 */ /* 0x000fe400000001ff */
[----:B------:R-:W-:Y:S01]  /*0840*/  IMAD.MOV.U32 R0, RZ, RZ, RZ ;  /* 0x000000ffff007224 */ /* 0x000fe200078e00ff */
[----:B------:R-:W0:Y:S01]  /*0850*/  LDCU.64 UR8, c[0x4][URZ] ;  /* 0x01000000ff0877ac */ /* 0x000e220008000a00 */
[----:B------:R-:W-:Y:S01]  /*0860*/  IMAD.MOV.U32 R16, RZ, RZ, RZ ;  /* 0x000000ffff107224 */ /* 0x000fe200078e00ff */
[----:B------:R-:W-:Y:S01]  /*0870*/  LOP3.LUT R17, R4, 0x80000000, RZ, 0xfc, !PT ;  /* 0x8000000004117812 */ /* 0x000fe200078efcff */
[----:B------:R-:W-:-:S06]  /*0880*/  UMOV UR4, URZ ;  /* 0x000000ff00047c82 */ /* 0x000fcc0008000000 */
.L_x_5:
[----:B0-----:R-:W-:Y:S02]  /*0890*/  IMAD.U32 R8, RZ, RZ, UR8 ;  /* 0x00000008ff087e24 */ /* 0x001fe4000f8e00ff */
[----:B------:R-:W-:-:S05]  /*08a0*/  IMAD.U32 R9, RZ, RZ, UR9 ;  /* 0x00000009ff097e24 */ /* 0x000fca000f8e00ff */
        /* <DEDUP_REMOVED lines=9> */
[----:B------:R-:W-:-:S02]  /*0940*/  ISETP.EQ.AND P4, PT, R16, 0x10, PT ;  /* 0x000000101000780c */ /* 0x000fc40003f82270 */
[C---:B------:R-:W-:Y:S01]  /*0950*/  ISETP.EQ.AND P5, PT, R16.reuse, 0x14, PT ;  /* 0x000000141000780c */ /* 0x040fe20003fa2270 */
[----:B------:R-:W-:Y:S02]  /*0960*/  VIADD R16, R16, 0x4 ;  /* 0x0000000410107836 */ /* 0x000fe40000000000 */
[----:B--2---:R-:W-:-:S03]  /*0970*/  IMAD.WIDE.U32 R4, R4, R17, RZ ;  /* 0x0000001104047225 */ /* 0x004fc600078e00ff */
[----:B------:R-:W-:-:S04]  /*0980*/  IADD3 R4, P6, PT, R4, R0, RZ ;  /* 0x0000000004047210 */ /* 0x000fc80007fde0ff */
[----:B------:R-:W-:Y:S01]  /*0990*/  @P1 MOV R10, R4 ;  /* 0x00000004000a1202 */ /* 0x000fe20000000f00 */
[----:B------:R-:W-:Y:S02]  /*09a0*/  IMAD.X R0, R5, 0x1, R15, P6 ;  /* 0x0000000105007824 */ /* 0x000fe400030e060f */
[--C-:B------:R-:W-:Y:S02]  /*09b0*/  @P0 IMAD.MOV.U32 R3, RZ, RZ, R4.reuse ;  /* 0x000000ffff030224 */ /* 0x100fe400078e0004 */
[--C-:B------:R-:W-:Y:S02]  /*09c0*/  @P2 IMAD.MOV.U32 R11, RZ, RZ, R4.reuse ;  /* 0x000000ffff0b2224 */ /* 0x100fe400078e0004 */
[--C-:B------:R-:W-:Y:S02]  /*09d0*/  @P3 IMAD.MOV.U32 R12, RZ, RZ, R4.reuse ;  /* 0x000000ffff0c3224 */ /* 0x100fe400078e0004 */
[--C-:B------:R-:W-:Y:S02]  /*09e0*/  @P4 IMAD.MOV.U32 R13, RZ, RZ, R4.reuse ;  /* 0x000000ffff0d4224 */ /* 0x100fe400078e0004 */
[----:B------:R-:W-:Y:S01]  /*09f0*/  @P5 IMAD.MOV.U32 R14, RZ, RZ, R4 ;  /* 0x000000ffff0e5224 */ /* 0x000fe200078e0004 */
[----:B------:R-:W-:Y:S06]  /*0a00*/  BRA.U UP0, `(.L_x_5) ;  /* 0xfffffffd00a07547 */ /* 0x000fec000b83ffff */
[----:B------:R-:W-:-:S04]  /*0a10*/  SHF.R.U32.HI R8, RZ, 0x17, R2 ;  /* 0x00000017ff087819 */ /* 0x000fc80000011602 */
[C---:B------:R-:W-:Y:S02]  /*0a20*/  LOP3.LUT R4, R8.reuse, 0xe0, RZ, 0xc0, !PT ;  /* 0x000000e008047812 */ /* 0x040fe400078ec0ff */
[----:B------:R-:W-:Y:S02]  /*0a30*/  LOP3.LUT P6, RZ, R8, 0x1f, RZ, 0xc0, !PT ;  /* 0x0000001f08ff7812 */ /* 0x000fe400078cc0ff */
[----:B------:R-:W-:-:S04]  /*0a40*/  IADD3 R4, PT, PT, R4, -0x80, RZ ;  /* 0xffffff8004047810 */ /* 0x000fc80007ffe0ff */
[----:B------:R-:W-:-:S05]  /*0a50*/  SHF.R.U32.HI R4, RZ, 0x5, R4 ;  /* 0x00000005ff047819 */ /* 0x000fca0000011604 */
[----:B------:R-:W-:-:S05]  /*0a60*/  IMAD.U32 R9, R4, -0x4, RZ ;  /* 0xfffffffc04097824 */ /* 0x000fca00078e00ff */
[C---:B------:R-:W-:Y:S02]  /*0a70*/  ISETP.EQ.AND P3, PT, R9.reuse, -0x18, PT ;  /* 0xffffffe80900780c */ /* 0x040fe40003f62270 */
[C---:B------:R-:W-:Y:S02]  /*0a80*/  ISETP.EQ.AND P4, PT, R9.reuse, -0x14, PT ;  /* 0xffffffec0900780c */ /* 0x040fe40003f82270 */
[C---:B------:R-:W-:Y:S02]  /*0a90*/  ISETP.EQ.AND P2, PT, R9.reuse, -0x10, PT ;  /* 0xfffffff00900780c */ /* 0x040fe40003f42270 */
[C---:B------:R-:W-:Y:S02]  /*0aa0*/  ISETP.EQ.AND P1, PT, R9.reuse, -0xc, PT ;  /* 0xfffffff40900780c */ /* 0x040fe40003f22270 */
[C---:B------:R-:W-:Y:S02]  /*0ab0*/  ISETP.EQ.AND P0, PT, R9.reuse, -0x8, PT ;  /* 0xfffffff80900780c */ /* 0x040fe40003f02270 */
[----:B------:R-:W-:-:S03]  /*0ac0*/  ISETP.EQ.AND P5, PT, R9, RZ, PT ;  /* 0x000000ff0900720c */ /* 0x000fc60003fa2270 */
[--C-:B------:R-:W-:Y:S01]  /*0ad0*/  @P3 IMAD.MOV.U32 R4, RZ, RZ, R3.reuse ;  /* 0x000000ffff043224 */ /* 0x100fe200078e0003 */
[C---:B------:R-:W-:Y:S01]  /*0ae0*/  ISETP.EQ.AND P3, PT, R9.reuse, -0x4, PT ;  /* 0xfffffffc0900780c */ /* 0x040fe20003f62270 */
[----:B------:R-:W-:Y:S02]  /*0af0*/  @P4 IMAD.MOV.U32 R5, RZ, RZ, R3 ;  /* 0x000000ffff054224 */ /* 0x000fe400078e0003 */
[--C-:B------:R-:W-:Y:S01]  /*0b00*/  @P4 IMAD.MOV.U32 R4, RZ, RZ, R10.reuse ;  /* 0x000000ffff044224 */ /* 0x100fe200078e000a */
[----:B------:R-:W-:Y:S01]  /*0b10*/  ISETP.EQ.AND P4, PT, R9, 0x4, PT ;  /* 0x000000040900780c */ /* 0x000fe20003f82270 */
        /* <DEDUP_REMOVED lines=14> */
[----:B------:R-:W-:Y:S01]  /*0c00*/  @P0 MOV R3, R11 ;  /* 0x0000000b00030202 */ /* 0x000fe20000000f00 */
[----:B------:R-:W-:Y:S01]  /*0c10*/  @P3 IMAD.MOV.U32 R3, RZ, RZ, R12 ;  /* 0x000000ffff033224 */ /* 0x000fe200078e000c */
[----:B------:R-:W-:Y:S01]  /*0c20*/  ISETP.EQ.AND P0, PT, R9, 0x8, PT ;  /* 0x000000080900780c */ /* 0x000fe20003f02270 */
[----:B------:R-:W-:Y:S01]  /*0c30*/  @P5 IMAD.MOV.U32 R3, RZ, RZ, R13 ;  /* 0x000000ffff035224 */ /* 0x000fe200078e000d */
[----:B------:R-:W-:Y:S01]  /*0c40*/  LOP3.LUT R8, R8, 0x1f, RZ, 0xc0, !PT ;  /* 0x0000001f08087812 */ /* 0x000fe200078ec0ff */
[----:B------:R-:W-:-:S03]  /*0c50*/  @P4 IMAD.MOV.U32 R3, RZ, RZ, R14 ;  /* 0x000000ffff034224 */ /* 0x000fc600078e000e */
[----:B------:R-:W-:-:S07]  /*0c60*/  SHF.L.W.U32.HI R15, R5, R8, R15 ;  /* 0x00000008050f7219 */ /* 0x000fce0000010e0f */
[----:B------:R-:W-:-:S05]  /*0c70*/  @P0 IMAD.MOV.U32 R3, RZ, RZ, R0 ;  /* 0x000000ffff030224 */ /* 0x000fca00078e0000 */
[----:B------:R-:W-:-:S07]  /*0c80*/  SHF.L.W.U32.HI R5, R3, R8, R5 ;  /* 0x0000000803057219 */ /* 0x000fce0000010e05 */
.L_x_6:
        /* <DEDUP_REMOVED lines=8> */
[----:B------:R-:W-:Y:S02]  /*0d10*/  LOP3.LUT R2, R0, R2, RZ, 0x3c, !PT ;  /* 0x0000000200027212 */ /* 0x000fe400078e3cff */
[----:B------:R-:W0:Y:S02]  /*0d20*/  I2F.F64.S64 R4, R10 ;  /* 0x0000000a00047312 */ /* 0x000e240000301c00 */
[----:B------:R-:W-:Y:S01]  /*0d30*/  ISETP.GE.AND P0, PT, R2, RZ, PT ;  /* 0x000000ff0200720c */ /* 0x000fe20003f06270 */
[----:B0-----:R-:W-:Y:S01]  /*0d40*/  DMUL R8, R4, UR4 ;  /* 0x0000000404087c28 */ /* 0x001fe20008000000 */
[----:B------:R-:W-:-:S04]  /*0d50*/  SHF.R.U32.HI R5, RZ, 0x1e, R15 ;  /* 0x0000001eff057819 */ /* 0x000fc8000001160f */
[----:B------:R-:W-:-:S05]  /*0d60*/  LEA.HI R5, R0, R5, RZ, 0x1 ;  /* 0x0000000500057211 */ /* 0x000fca00078f08ff */
[----:B------:R-:W0:Y:S01]  /*0d70*/  F2F.F32.F64 R8, R8 ;  /* 0x0000000800087310 */ /* 0x000e220000301000 */
[----:B------:R-:W-:-:S05]  /*0d80*/  IADD3 R0, PT, PT, -R5, RZ, RZ ;  /* 0x000000ff05007210 */ /* 0x000fca0007ffe1ff */
[----:B------:R-:W-:Y:S01]  /*0d90*/  @!P1 IMAD.MOV.U32 R5, RZ, RZ, R0 ;  /* 0x000000ffff059224 */ /* 0x000fe200078e0000 */
[----:B0-----:R-:W-:-:S07]  /*0da0*/  FSEL R4, -R8, R8, !P0 ;  /* 0x0000000808047208 */ /* 0x001fce0004000100 */
.L_x_4:
[----:B------:R-:W-:Y:S01]  /*0db0*/  LOP3.LUT R0, R5, 0x1, RZ, 0xc0, !PT ;  /* 0x0000000105007812 */ /* 0x000fe200078ec0ff */
[----:B------:R-:W-:Y:S01]  /*0dc0*/  FMUL R3, R4, R4 ;  /* 0x0000000404037220 */ /* 0x000fe20000400000 */
[----:B------:R-:W-:Y:S01]  /*0dd0*/  IMAD.MOV.U32 R2, RZ, RZ, 0x3e2aaaa8 ;  /* 0x3e2aaaa8ff027424 */ /* 0x000fe200078e00ff */
[----:B------:R-:W0:Y:S01]  /*0de0*/  LDCU UR4, c[0x0][0x38c] ;  /* 0x00007180ff0477ac */ /* 0x000e220008000800 */
[----:B------:R-:W-:Y:S01]  /*0df0*/  ISETP.NE.U32.AND P0, PT, R0, 0x1, PT ;  /* 0x000000010000780c */ /* 0x000fe20003f05070 */
[----:B------:R-:W-:Y:S01]  /*0e00*/  FFMA R6, R3, R6, -0.0013887860113754868507 ;  /* 0xbab607ed03067423 */ /* 0x000fe20000000006 */
[----:B------:R-:W-:Y:S02]  /*0e10*/  IMAD.MOV.U32 R0, RZ, RZ, 0x3c0885e4 ;  /* 0x3c0885e4ff007424 */ /* 0x000fe400078e00ff */
[----:B------:R-:W-:Y:S01]  /*0e20*/  VIADD R5, R5, 0x1 ;  /* 0x0000000105057836 */ /* 0x000fe20000000000 */
[----:B------:R-:W-:Y:S02]  /*0e30*/  FSEL R2, -R2, -0.4999999701976776123, !P0 ;  /* 0xbeffffff02027808 */ /* 0x000fe40004000100 */
[----:B------:R-:W-:-:S02]  /*0e40*/  FSEL R6, R6, -0.00019574658654164522886, P0 ;  /* 0xb94d415306067808 */ /* 0x000fc40000000000 */
[----:B------:R-:W-:Y:S02]  /*0e50*/  FSEL R0, R0, 0.041666727513074874878, !P0 ;  /* 0x3d2aaabb00007808 */ /* 0x000fe40004000000 */
[----:B------:R-:W-:-:S03]  /*0e60*/  LOP3.LUT P1, RZ, R5, 0x2, RZ, 0xc0, !PT ;  /* 0x0000000205ff7812 */ /* 0x000fc6000782c0ff */
[----:B------:R-:W-:Y:S01]  /*0e70*/  FFMA R6, R3, R6, R0 ;  /* 0x0000000603067223 */ /* 0x000fe20000000000 */
[----:B------:R-:W-:-:S03]  /*0e80*/  FSEL R0, R4, 1, !P0 ;  /* 0x3f80000004007808 */ /* 0x000fc60004000000 */
[C---:B------:R-:W-:Y:S02]  /*0e90*/  FFMA R2, R3.reuse, R6, R2 ;  /* 0x0000000603027223 */ /* 0x040fe40000000002 */
[----:B------:R-:W-:-:S04]  /*0ea0*/  FFMA R3, R3, R0, RZ ;  /* 0x0000000003037223 */ /* 0x000fc800000000ff */
[----:B------:R-:W-:Y:S01]  /*0eb0*/  FFMA R0, R3, R2, R0 ;  /* 0x0000000203007223 */ /* 0x000fe20000000000 */
[----:B0-----:R-:W-:-:S03]  /*0ec0*/  I2FP.F32.S32 R2, UR4 ;  /* 0x0000000400027c45 */ /* 0x001fc60008201400 */
[----:B------:R-:W-:-:S04]  /*0ed0*/  @P1 FADD R0, RZ, -R0 ;  /* 0x80000000ff001221 */ /* 0x000fc80000000000 */
[----:B------:R-:W-:-:S04]  /*0ee0*/  FADD R7, R7, R0 ;  /* 0x0000000007077221 */ /* 0x000fc80000000000 */
[----:B------:R-:W-:-:S05]  /*0ef0*/  FMUL R2, R7, R2 ;  /* 0x0000000207027220 */ /* 0x000fca0000400000 */
[----:B------:R-:W-:-:S13]  /*0f00*/  FSETP.NEU.AND P0, PT, R2, 1, PT ;  /* 0x3f8000000200780b */ /* 0x000fda0003f0d000 */
[----:B------:R-:W-:Y:S05]  /*0f10*/  @P0 EXIT ;  /* 0x000000000000094d */ /* 0x000fea0003800000 */
[----:B------:R-:W0:Y:S01]  /*0f20*/  S2R R5, SR_TID.X ;  /* 0x0000000000057919 */ /* 0x000e220000002100 */
[----:B------:R-:W1:Y:S01]  /*0f30*/  LDC.64 R2, c[0x0][0x380] ;  /* 0x0000e000ff027b82 */ /* 0x000e620000000a00 */
[----:B------:R-:W0:Y:S01]  /*0f40*/  LDCU UR4, c[0x0][0x360] ;  /* 0x00006c00ff0477ac */ /* 0x000e220008000800 */
[----:B------:R-:W0:Y:S02]  /*0f50*/  S2R R0, SR_CTAID.X ;  /* 0x0000000000007919 */ /* 0x000e240000002500 */
[----:B0-----:R-:W-:-:S04]  /*0f60*/  IMAD R5, R0, UR4, R5 ;  /* 0x0000000400057c24 */ /* 0x001fc8000f8e0205 */
[----:B-1----:R-:W-:-:S05]  /*0f70*/  IMAD.WIDE R2, R5, 0x4, R2 ;  /* 0x0000000405027825 */ /* 0x002fca00078e0202 */
[----:B------:R-:W-:Y:S01]  /*0f80*/  STG.E desc[UR6][R2.64], R7 ;  /* 0x0000000702007986 */ /* 0x000fe2000c101906 */
[----:B------:R-:W-:Y:S05]  /*0f90*/  EXIT ;  /* 0x000000000000794d */ /* 0x000fea0003800000 */
.L_x_7:
        /* <DEDUP_REMOVED lines=14> */
.L_x_21:


//--------------------- .text._Z6memoryPfS_       --------------------------
	.section	.text._Z6memoryPfS_,"ax",@progbits
	.align	128
        .global         _Z6memoryPfS_
        .type           _Z6memoryPfS_,@function
        .size           _Z6memoryPfS_,(.L_x_22 - _Z6memoryPfS_)
        .other          _Z6memoryPfS_,@"STO_CUDA_ENTRY STV_DEFAULT"
_Z6memoryPfS_:
.text._Z6memoryPfS_:
[----:B------:R-:W-:Y:S01]  /*0000*/  LDC R1, c[0x0][0x37c] ;  /* 0x0000df00ff017b82 */ /* 0x000fe20000000800 */
[----:B------:R-:W0:Y:S07]  /*0010*/  S2R R0, SR_TID.X ;  /* 0x0000000000007919 */ /* 0x000e2e0000002100 */
[----:B------:R-:W0:Y:S01]  /*0020*/  S2UR UR6, SR_CTAID.X ;  /* 0x00000000000679c3 */ /* 0x000e220000002500 */
[----:B------:R-:W1:Y:S07]  /*0030*/  LDCU.64 UR4, c[0x0][0x358] ;  /* 0x00006b00ff0477ac */ /* 0x000e6e0008000a00 */
[----:B------:R-:W0:Y:S08]  /*0040*/  LDC R7, c[0x0][0x360] ;  /* 0x0000d800ff077b82 */ /* 0x000e300000000800 */
[----:B------:R-:W2:Y:S08]  /*0050*/  LDC.64 R2, c[0x0][0x388] ;  /* 0x0000e200ff027b82 */ /* 0x000eb00000000a00 */
[----:B------:R-:W3:Y:S01]  /*0060*/  LDC.64 R4, c[0x0][0x380] ;  /* 0x0000e000ff047b82 */ /* 0x000ee20000000a00 */
[----:B0-----:R-:W-:-:S04]  /*0070*/  IMAD R7, R7, UR6, R0 ;  /* 0x0000000607077c24 */ /* 0x001fc8000f8e0200 */
[----:B--2---:R-:W-:-:S06]  /*0080*/  IMAD.WIDE R2, R7, 0x4, R2 ;  /* 0x0000000407027825 */ /* 0x004fcc00078e0202 */
[----:B-1----:R-:W2:Y:S01]  /*0090*/  LDG.E R3, desc[UR4][R2.64] ;  /* 0x0000000402037981 */ /* 0x002ea2000c1e1900 */
[----:B---3--:R-:W-:-:S05]  /*00a0*/  IMAD.WIDE R4, R7, 0x4, R4 ;  /* 0x0000000407047825 */ /* 0x008fca00078e0204 */
[----:B--2---:R-:W-:Y:S01]  /*00b0*/  STG.E desc[UR4][R4.64], R3 ;  /* 0x0000000304007986 */ /* 0x004fe2000c101904 */
[----:B------:R-:W-:Y:S05]  /*00c0*/  EXIT ;  /* 0x000000000000794d */ /* 0x000fea0003800000 */
.L_x_8:
        /* <DEDUP_REMOVED lines=11> */
.L_x_22:


//--------------------- .text._Z4basePfS_         --------------------------
	.section	.text._Z4basePfS_,"ax",@progbits
	.align	128
        .global         _Z4basePfS_
        .type           _Z4basePfS_,@function
        .size           _Z4basePfS_,(.L_x_23 - _Z4basePfS_)
        .other          _Z4basePfS_,@"STO_CUDA_ENTRY STV_DEFAULT"
_Z4basePfS_:
.text._Z4basePfS_:
[----:B------:R-:W-:Y:S01]  /*0000*/  LDC R1, c[0x0][0x37c] ;  /* 0x0000df00ff017b82 */ /* 0x000fe20000000800 */
[----:B------:R-:W0:Y:S07]  /*0010*/  S2R R3, SR_TID.X ;  /* 0x0000000000037919 */ /* 0x000e2e0000002100 */
[----:B------:R-:W0:Y:S01]  /*0020*/  S2UR UR4, SR_CTAID.X ;  /* 0x00000000000479c3 */ /* 0x000e220000002500 */
[----:B------:R-:W1:Y:S07]  /*0030*/  LDCU.64 UR6, c[0x0][0x358] ;  /* 0x00006b00ff0677ac */ /* 0x000e6e0008000a00 */
[----:B------:R-:W0:Y:S08]  /*0040*/  LDC R2, c[0x0][0x360] ;  /* 0x0000d800ff027b82 */ /* 0x000e300000000800 */
[----:B------:R-:W2:Y:S01]  /*0050*/  LDC.64 R8, c[0x0][0x388] ;  /* 0x0000e200ff087b82 */ /* 0x000ea20000000a00 */
[----:B0-----:R-:W-:-:S04]  /*0060*/  IMAD R2, R2, UR4, R3 ;  /* 0x0000000402027c24 */ /* 0x001fc8000f8e0203 */
[----:B--2---:R-:W-:-:S05]  /*0070*/  IMAD.WIDE R8, R2, 0x4, R8 ;  /* 0x0000000402087825 */ /* 0x004fca00078e0208 */
[----:B-1----:R-:W2:Y:S01]  /*0080*/  LDG.E R3, desc[UR6][R8.64] ;  /* 0x0000000608037981 */ /* 0x002ea2000c1e1900 */
[----:B------:R-:W-:Y:S01]  /*0090*/  BSSY.RECONVERGENT B0, `(.L_x_9) ;  /* 0x000006c000007945 */ /* 0x000fe20003800200 */
[C---:B--2---:R-:W-:Y:S01]  /*00a0*/  FMUL R0, R3.reuse, 0.63661974668502807617 ;  /* 0x3f22f98303007820 */ /* 0x044fe20000400000 */
        /* <DEDUP_REMOVED lines=9> */
[----:B------:R-:W-:Y:S06]  /*0140*/  @!P0 BRA `(.L_x_10) ;  /* 0x0000000400808947 */ /* 0x000fec0003800000 */
[----:B------:R-:W-:-:S13]  /*0150*/  FSETP.NEU.AND P0, PT, |R3|, +INF , PT ;  /* 0x7f8000000300780b */ /* 0x000fda0003f0d200 */
[----:B------:R-:W-:Y:S01]  /*0160*/  @!P0 FMUL R10, RZ, R3 ;  /* 0x00000003ff0a8220 */ /* 0x000fe20000400000 */
[----:B------:R-:W-:Y:S01]  /*0170*/  @!P0 IMAD.MOV.U32 R0, RZ, RZ, RZ ;  /* 0x000000ffff008224 */ /* 0x000fe200078e00ff */
[----:B------:R-:W-:Y:S06]  /*0180*/  @!P0 BRA `(.L_x_10) ;  /* 0x0000000400708947 */ /* 0x000fec0003800000 */
[----:B------:R-:W-:Y:S01]  /*0190*/  IMAD.SHL.U32 R4, R3, 0x100, RZ ;  /* 0x0000010003047824 */ /* 0x000fe200078e00ff */
[----:B------:R-:W0:Y:S01]  /*01a0*/  LDCU.64 UR8, c[0x4][URZ] ;  /* 0x01000000ff0877ac */ /* 0x000e220008000a00 */
[----:B------:R-:W-:Y:S02]  /*01b0*/  IMAD.MOV.U32 R0, RZ, RZ, RZ ;  /* 0x000000ffff007224 */ /* 0x000fe400078e00ff */
[----:B------:R-:W-:Y:S01]  /*01c0*/  IMAD.MOV.U32 R12, RZ, RZ, RZ ;  /* 0x000000ffff0c7224 */ /* 0x000fe200078e00ff */
[----:B------:R-:W-:Y:S01]  /*01d0*/  LOP3.LUT R7, R4, 0x80000000, RZ, 0xfc, !PT ;  /* 0x8000000004077812 */ /* 0x000fe200078efcff */
[----:B------:R-:W-:Y:S01]  /*01e0*/  UMOV UR5, URZ ;  /* 0x000000ff00057c82 */ /* 0x000fe20008000000 */
[----:B------:R-:W-:-:S05]  /*01f0*/  UMOV UR4, URZ ;  /* 0x000000ff00047c82 */ /* 0x000fca0008000000 */
.L_x_11:
[----:B0-----:R-:W-:Y:S01]  /*0200*/  MOV R10, UR8 ;  /* 0x00000008000a7c02 */ /* 0x001fe20008000f00 */
        /* <DEDUP_REMOVED lines=12> */
[----:B------:R-:W-:-:S04]  /*02d0*/  IADD3 R8, P2, PT, R8, R0, RZ ;  /* 0x0000000008087210 */ /* 0x000fc80007f5e0ff */
[----:B------:R-:W-:Y:S01]  /*02e0*/  IADD3.X R0, PT, PT, R9, UR5, RZ, P2, !PT ;  /* 0x0000000509007c10 */ /* 0x000fe200097fe4ff */
[--C-:B------:R-:W-:Y:S01]  /*02f0*/  @P0 IMAD.MOV.U32 R4, RZ, RZ, R8.reuse ;  /* 0x000000ffff040224 */ /* 0x100fe200078e0008 */
[C---:B------:R-:W-:Y:S01]  /*0300*/  ISETP.EQ.AND P2, PT, R12.reuse, 0x8, PT ;  /* 0x000000080c00780c */ /* 0x040fe20003f42270 */
[--C-:B------:R-:W-:Y:S02]  /*0310*/  @P1 IMAD.MOV.U32 R14, RZ, RZ, R8.reuse ;  /* 0x000000ffff0e1224 */ /* 0x100fe400078e0008 */
[----:B------:R-:W-:Y:S01]  /*0320*/  @P5 MOV R18, R8 ;  /* 0x0000000800125202 */ /* 0x000fe20000000f00 */
[--C-:B------:R-:W-:Y:S02]  /*0330*/  @P3 IMAD.MOV.U32 R16, RZ, RZ, R8.reuse ;  /* 0x000000ffff103224 */ /* 0x100fe400078e0008 */
[----:B------:R-:W-:Y:S02]  /*0340*/  @P4 IMAD.MOV.U32 R17, RZ, RZ, R8 ;  /* 0x000000ffff114224 */ /* 0x000fe400078e0008 */
[----:B------:R-:W-:-:S05]  /*0350*/  VIADD R12, R12, 0x4 ;  /* 0x000000040c0c7836 */ /* 0x000fca0000000000 */
[----:B------:R-:W-:Y:S01]  /*0360*/  @P2 IMAD.MOV.U32 R15, RZ, RZ, R8 ;  /* 0x000000ffff0f2224 */ /* 0x000fe200078e0008 */
[----:B------:R-:W-:Y:S06]  /*0370*/  BRA.U UP0, `(.L_x_11) ;  /* 0xfffffffd00a07547 */ /* 0x000fec000b83ffff */
[----:B------:R-:W-:Y:S01]  /*0380*/  SHF.R.U32.HI R7, RZ, 0x17, R3 ;  /* 0x00000017ff077819 */ /* 0x000fe20000011603 */
[----:B------:R-:W-:Y:S03]  /*0390*/  BSSY.RECONVERGENT B1, `(.L_x_12) ;  /* 0x0000029000017945 */ /* 0x000fe60003800200 */
        /* <DEDUP_REMOVED lines=40> */
.L_x_13:
[----:B------:R-:W-:Y:S05]  /*0620*/  BSYNC.RECONVERGENT B1 ;  /* 0x0000000000017941 */ /* 0x000fea0003800200 */
.L_x_12:
        /* <DEDUP_REMOVED lines=12> */
[----:B------:R-:W-:Y:S02]  /*06f0*/  ISETP.GE.AND P1, PT, R12, RZ, PT ;  /* 0x000000ff0c00720c */ /* 0x000fe40003f26270 */
[----:B------:R-:W-:-:S05]  /*0700*/  IADD3 R7, PT, PT, -R0, RZ, RZ ;  /* 0x000000ff00077210 */ /* 0x000fca0007ffe1ff */
[----:B------:R-:W-:Y:S01]  /*0710*/  @!P0 IMAD.MOV.U32 R0, RZ, RZ, R7 ;  /* 0x000000ffff008224 */ /* 0x000fe200078e0007 */
[----:B0-----:R-:W-:-:S10]  /*0720*/  DMUL R8, R8, UR4 ;  /* 0x0000000408087c28 */ /* 0x001fd40008000000 */
[----:B------:R-:W0:Y:S02]  /*0730*/  F2F.F32.F64 R8, R8 ;  /* 0x0000000800087310 */ /* 0x000e240000301000 */
[----:B0-----:R-:W-:-:S07]  /*0740*/  FSEL R10, -R8, R8, !P1 ;  /* 0x00000008080a7208 */ /* 0x001fce0004800100 */
.L_x_10:
[----:B------:R-:W-:Y:S05]  /*0750*/  BSYNC.RECONVERGENT B0 ;  /* 0x0000000000007941 */ /* 0x000fea0003800200 */
.L_x_9:
[----:B------:R-:W-:Y:S01]  /*0760*/  LOP3.LUT R11, R0, 0x1, RZ, 0xc0, !PT ;  /* 0x00000001000b7812 */ /* 0x000fe200078ec0ff */
[----:B------:R-:W-:Y:S02]  /*0770*/  IMAD.MOV.U32 R7, RZ, RZ, 0x37cbac00 ;  /* 0x37cbac00ff077424 */ /* 0x000fe400078e00ff */
[----:B------:R-:W-:Y:S01]  /*0780*/  FMUL R8, R10, R10 ;  /* 0x0000000a0a087220 */ /* 0x000fe20000400000 */
[----:B------:R-:W-:Y:S01]  /*0790*/  IMAD.MOV.U32 R12, RZ, RZ, 0x3effffff ;  /* 0x3effffffff0c7424 */ /* 0x000fe200078e00ff */
[----:B------:R-:W-:Y:S01]  /*07a0*/  ISETP.NE.U32.AND P0, PT, R11, 0x1, PT ;  /* 0x000000010b00780c */ /* 0x000fe20003f05070 */
[----:B------:R-:W-:Y:S02]  /*07b0*/  IMAD.MOV.U32 R11, RZ, RZ, 0x3d2aaabb ;  /* 0x3d2aaabbff0b7424 */ /* 0x000fe400078e00ff */
[----:B------:R-:W-:Y:S01]  /*07c0*/  FFMA R9, R8, R7, -0.0013887860113754868507 ;  /* 0xbab607ed08097423 */ /* 0x000fe20000000007 */
[----:B------:R-:W-:Y:S01]  /*07d0*/  LOP3.LUT P1, RZ, R0, 0x2, RZ, 0xc0, !PT ;  /* 0x0000000200ff7812 */ /* 0x000fe2000782c0ff */
[----:B------:R-:W-:Y:S01]  /*07e0*/  BSSY.RECONVERGENT B0, `(.L_x_14) ;  /* 0x000006b000007945 */ /* 0x000fe20003800200 */
[----:B------:R-:W-:-:S02]  /*07f0*/  FSETP.GE.AND P2, PT, |R3|, 105615, PT ;  /* 0x47ce47800300780b */ /* 0x000fc40003f46200 */
[----:B------:R-:W-:Y:S02]  /*0800*/  FSEL R9, R9, -0.00019574658654164522886, !P0 ;  /* 0xb94d415309097808 */ /* 0x000fe40004000000 */
        /* <DEDUP_REMOVED lines=13> */
[----:B------:R-:W-:Y:S01]  /*08e0*/  SHF.L.U32 R5, R3, 0x8, RZ ;  /* 0x0000000803057819 */ /* 0x000fe200000006ff */
[----:B------:R-:W-:Y:S01]  /*08f0*/  IMAD.MOV.U32 R0, RZ, RZ, RZ ;  /* 0x000000ffff007224 */ /* 0x000fe200078e00ff */
[----:B------:R-:W0:Y:S01]  /*0900*/  LDCU.64 UR8, c[0x4][URZ] ;  /* 0x01000000ff0877ac */ /* 0x000e220008000a00 */
[----:B------:R-:W-:Y:S01]  /*0910*/  IMAD.MOV.U32 R6, RZ, RZ, RZ ;  /* 0x000000ffff067224 */ /* 0x000fe200078e00ff */
[----:B------:R-:W-:Y:S01]  /*0920*/  LOP3.LUT R9, R5, 0x80000000, RZ, 0xfc, !PT ;  /* 0x8000000005097812 */ /* 0x000fe200078efcff */
[----:B------:R-:W-:Y:S01]  /*0930*/  UMOV UR5, URZ ;  /* 0x000000ff00057c82 */ /* 0x000fe20008000000 */
[----:B------:R-:W-:-:S05]  /*0940*/  UMOV UR4, URZ ;  /* 0x000000ff00047c82 */ /* 0x000fca0008000000 */
.L_x_16:
        /* <DEDUP_REMOVED lines=16> */
[----:B------:R-:W-:Y:S01]  /*0a50*/  IADD3.X R0, PT, PT, R11, UR5, RZ, P6, !PT ;  /* 0x000000050b007c10 */ /* 0x000fe2000b7fe4ff */
[--C-:B------:R-:W-:Y:S01]  /*0a60*/  @P0 IMAD.MOV.U32 R4, RZ, RZ, R5.reuse ;  /* 0x000000ffff040224 */ /* 0x100fe200078e0005 */
[----:B------:R-:W-:Y:S01]  /*0a70*/  @P1 MOV R14, R5 ;  /* 0x00000005000e1202 */ /* 0x000fe20000000f00 */
[--C-:B------:R-:W-:Y:S02]  /*0a80*/  @P2 IMAD.MOV.U32 R15, RZ, RZ, R5.reuse ;  /* 0x000000ffff0f2224 */ /* 0x100fe400078e0005 */
[--C-:B------:R-:W-:Y:S02]  /*0a90*/  @P3 IMAD.MOV.U32 R16, RZ, RZ, R5.reuse ;  /* 0x000000ffff103224 */ /* 0x100fe400078e0005 */
[--C-:B------:R-:W-:Y:S02]  /*0aa0*/  @P4 IMAD.MOV.U32 R17, RZ, RZ, R5.reuse ;  /* 0x000000ffff114224 */ /* 0x100fe400078e0005 */
[----:B------:R-:W-:Y:S01]  /*0ab0*/  @P5 IMAD.MOV.U32 R18, RZ, RZ, R5 ;  /* 0x000000ffff125224 */ /* 0x000fe200078e0005 */
[----:B------:R-:W-:Y:S06]  /*0ac0*/  BRA.U UP0, `(.L_x_16) ;  /* 0xfffffffd00a07547 */ /* 0x000fec000b83ffff */
[----:B------:R-:W-:Y:S01]  /*0ad0*/  SHF.R.U32.HI R10, RZ, 0x17, R3 ;  /* 0x00000017ff0a7819 */ /* 0x000fe20000011603 */
[----:B------:R-:W-:Y:S03]  /*0ae0*/  BSSY.RECONVERGENT B1, `(.L_x_17) ;  /* 0x0000028000017945 */ /* 0x000fe60003800200 */
        /* <DEDUP_REMOVED lines=39> */
.L_x_18:
[----:B------:R-:W-:Y:S05]  /*0d60*/  BSYNC.RECONVERGENT B1 ;  /* 0x0000000000017941 */ /* 0x000fea0003800200 */
.L_x_17:
        /* <DEDUP_REMOVED lines=9> */
[C---:B------:R-:W-:Y:S02]  /*0e00*/  LOP3.LUT R3, R0.reuse, R3, RZ, 0x3c, !PT ;  /* 0x0000000300037212 */ /* 0x040fe400078e3cff */
[----:B------:R-:W0:Y:S01]  /*0e10*/  I2F.F64.S64 R4, R4 ;  /* 0x0000000400047312 */ /* 0x000e220000301c00 */
[----:B------:R-:W-:Y:S02]  /*0e20*/  LEA.HI R6, R0, R6, RZ, 0x1 ;  /* 0x0000000600067211 */ /* 0x000fe400078f08ff */
[----:B------:R-:W-:Y:S02]  /*0e30*/  ISETP.GE.AND P0, PT, R3, RZ, PT ;  /* 0x000000ff0300720c */ /* 0x000fe40003f06270 */
[----:B------:R-:W-:-:S05]  /*0e40*/  IADD3 R0, PT, PT, -R6, RZ, RZ ;  /* 0x000000ff06007210 */ /* 0x000fca0007ffe1ff */
[----:B------:R-:W-:Y:S01]  /*0e50*/  @!P1 IMAD.MOV.U32 R6, RZ, RZ, R0 ;  /* 0x000000ffff069224 */ /* 0x000fe200078e0000 */
[----:B0-----:R-:W-:-:S10]  /*0e60*/  DMUL R10, R4, UR4 ;  /* 0x00000004040a7c28 */ /* 0x001fd40008000000 */
[----:B------:R-:W0:Y:S02]  /*0e70*/  F2F.F32.F64 R10, R10 ;  /* 0x0000000a000a7310 */ /* 0x000e240000301000 */
[----:B0-----:R-:W-:-:S07]  /*0e80*/  FSEL R5, -R10, R10, !P0 ;  /* 0x0000000a0a057208 */ /* 0x001fce0004000100 */
.L_x_15:
[----:B------:R-:W-:Y:S05]  /*0e90*/  BSYNC.RECONVERGENT B0 ;  /* 0x0000000000007941 */ /* 0x000fea0003800200 */
.L_x_14:
[----:B------:R-:W-:Y:S01]  /*0ea0*/  FMUL R3, R5, R5 ;  /* 0x0000000505037220 */ /* 0x000fe20000400000 */
[----:B------:R-:W-:Y:S01]  /*0eb0*/  LOP3.LUT R0, R6, 0x1, RZ, 0xc0, !PT ;  /* 0x0000000106007812 */ /* 0x000fe200078ec0ff */
[----:B------:R-:W-:Y:S02]  /*0ec0*/  IMAD.MOV.U32 R10, RZ, RZ, 0x3c0885e4 ;  /* 0x3c0885e4ff0a7424 */ /* 0x000fe400078e00ff */
[----:B------:R-:W-:Y:S01]  /*0ed0*/  FFMA R4, R3, R7, -0.0013887860113754868507 ;  /* 0xbab607ed03047423 */ /* 0x000fe20000000007 */
[----:B------:R-:W-:Y:S01]  /*0ee0*/  ISETP.NE.U32.AND P0, PT, R0, 0x1, PT ;  /* 0x000000010000780c */ /* 0x000fe20003f05070 */
[----:B------:R-:W-:Y:S02]  /*0ef0*/  VIADD R0, R6, 0x1 ;  /* 0x0000000106007836 */ /* 0x000fe40000000000 */
[----:B------:R-:W0:Y:S01]  /*0f00*/  LDC.64 R6, c[0x0][0x380] ;  /* 0x0000e000ff067b82 */ /* 0x000e220000000a00 */
[----:B------:R-:W-:Y:S01]  /*0f10*/  IMAD.MOV.U32 R9, RZ, RZ, 0x3e2aaaa8 ;  /* 0x3e2aaaa8ff097424 */ /* 0x000fe200078e00ff */
[----:B------:R-:W-:-:S02]  /*0f20*/  FSEL R4, R4, -0.00019574658654164522886, P0 ;  /* 0xb94d415304047808 */ /* 0x000fc40000000000 */
[----:B------:R-:W-:Y:S02]  /*0f30*/  FSEL R10, R10, 0.041666727513074874878, !P0 ;  /* 0x3d2aaabb0a0a7808 */ /* 0x000fe40004000000 */
[----:B------:R-:W-:Y:S02]  /*0f40*/  LOP3.LUT P1, RZ, R0, 0x2, RZ, 0xc0, !PT ;  /* 0x0000000200ff7812 */ /* 0x000fe4000782c0ff */
[----:B------:R-:W-:Y:S01]  /*0f50*/  FSEL R9, -R9, -0.4999999701976776123, !P0 ;  /* 0xbeffffff09097808 */ /* 0x000fe20004000100 */
[----:B------:R-:W-:Y:S01]  /*0f60*/  FFMA R4, R3, R4, R10 ;  /* 0x0000000403047223 */ /* 0x000fe2000000000a */
[----:B------:R-:W-:-:S03]  /*0f70*/  FSEL R0, R5, 1, !P0 ;  /* 0x3f80000005007808 */ /* 0x000fc60004000000 */
[C---:B------:R-:W-:Y:S02]  /*0f80*/  FFMA R4, R3.reuse, R4, R9 ;  /* 0x0000000403047223 */ /* 0x040fe40000000009 */
[----:B------:R-:W-:-:S04]  /*0f90*/  FFMA R3, R3, R0, RZ ;  /* 0x0000000003037223 */ /* 0x000fc800000000ff */
[----:B------:R-:W-:-:S04]  /*0fa0*/  FFMA R3, R3, R4, R0 ;  /* 0x0000000403037223 */ /* 0x000fc80000000000 */
[----:B------:R-:W-:Y:S01]  /*0fb0*/  @P1 FADD R3, RZ, -R3 ;  /* 0x80000003ff031221 */ /* 0x000fe20000000000 */
[----:B0-----:R-:W-:-:S04]  /*0fc0*/  IMAD.WIDE R6, R2, 0x4, R6 ;  /* 0x0000000402067825 */ /* 0x001fc800078e0206 */
[----:B------:R-:W-:-:S05]  /*0fd0*/  FADD R3, R8, R3 ;  /* 0x0000000308037221 */ /* 0x000fca0000000000 */
[----:B------:R-:W-:Y:S01]  /*0fe0*/  STG.E desc[UR6][R6.64], R3 ;  /* 0x0000000306007986 */ /* 0x000fe2000c101906 */
[----:B------:R-:W-:Y:S05]  /*0ff0*/  EXIT ;  /* 0x000000000000794d */ /* 0x000fea0003800000 */
.L_x_19:
        /* <DEDUP_REMOVED lines=16> */
.L_x_23:


//--------------------- .nv.global.init           --------------------------
	.section	.nv.global.init,"aw",@progbits
	.align	4
.nv.global.init:
	.type		__cudart_i2opi_f,@object
	.size		__cudart_i2opi_f,(.L_0 - __cudart_i2opi_f)
__cudart_i2opi_f:
        /*0000*/ 	.byte	0x41, 0x90, 0x43, 0x3c, 0x99, 0x95, 0x62, 0xdb, 0xc0, 0xdd, 0x34, 0xf5, 0xd1, 0x57, 0x27, 0xfc
        /*0010*/ 	.byte	0x29, 0x15, 0x44, 0x4e, 0x6e, 0x83, 0xf9, 0xa2
.L_0:


//--------------------- .nv.shared.reserved.0     --------------------------
	.section	.nv.shared.reserved.0,"aw",@nobits
	.weak		__nv_reservedSMEM_offset_0_alias
	.size		__nv_reservedSMEM_offset_0_alias, 0, 64
	.other		__nv_reservedSMEM_offset_0_alias,@"STO_CUDA_RESERVED_SHARED STV_DEFAULT"
__nv_reservedSMEM_offset_0_alias:
	.zero		0
	.zero		64


//--------------------- .nv.constant0._Z9initArrayPff --------------------------
	.section	.nv.constant0._Z9initArrayPff,"a",@progbits
	.sectionflags	@""
	.align	4
.nv.constant0._Z9initArrayPff:
	.zero		908


//--------------------- .nv.constant0._Z4mathPffi --------------------------
	.section	.nv.constant0._Z4mathPffi,"a",@progbits
	.sectionflags	@""
	.align	4
.nv.constant0._Z4mathPffi:
	.zero		912


//--------------------- .nv.constant0._Z6memoryPfS_ --------------------------
	.section	.nv.constant0._Z6memoryPfS_,"a",@progbits
	.sectionflags	@""
	.align	4
.nv.constant0._Z6memoryPfS_:
	.zero		912


//--------------------- .nv.constant0._Z4basePfS_ --------------------------
	.section	.nv.constant0._Z4basePfS_,"a",@progbits
	.sectionflags	@""
	.align	4
.nv.constant0._Z4basePfS_:
	.zero		912


//--------------------- SYMBOLS --------------------------

	.type		.nv.reservedSmem.offset0,@object
	.size		.nv.reservedSmem.offset0,0x4
